def attn_fwd(
    Q,
    K,
    V,
    Out,
    Lse,
    sm_scale,
    stride_qz,
    stride_qh,
    stride_qm,
    stride_qk,
    stride_kz,
    stride_kh,
    stride_kn,
    stride_kk,
    stride_vz,
    stride_vh,
    stride_vn,
    stride_vk,
    stride_oz,
    stride_oh,
    stride_om,
    stride_ok,
    seqlen_q,
    seqlen_k,
    BLOCK_M: tl.constexpr,
    BLOCK_N: tl.constexpr,
    HEAD_DIM: tl.constexpr,
    CAUSAL: tl.constexpr,
):
    start_m = tl.program_id(0)
    off_hz = tl.program_id(1)
    q_off = off_hz * stride_qh
    k_off = off_hz * stride_kh
    v_off = off_hz * stride_vh
    offs_m = start_m * BLOCK_M + tl.arange(0, BLOCK_M)
    offs_d = tl.arange(0, HEAD_DIM)
    offs_n = tl.arange(0, BLOCK_N)
    q_ptrs = Q + q_off + offs_m[:, None] * stride_qm + offs_d[None, :] * stride_qk
    k_ptrs = K + k_off + offs_d[:, None] * stride_kk + offs_n[None, :] * stride_kn
    v_ptrs = V + v_off + offs_n[:, None] * stride_vn + offs_d[None, :] * stride_vk
    m_i = tl.full([BLOCK_M], float("-inf"), dtype=tl.float32)
    l_i = tl.zeros([BLOCK_M], dtype=tl.float32) + 1.0
    acc = tl.zeros([BLOCK_M, HEAD_DIM], dtype=tl.float32)
    q = tl.load(q_ptrs)
    acc, l_i, m_i = _attn_fwd_inner(
        acc,
        l_i,
        m_i,
        q,
        k_ptrs,
        v_ptrs,
        sm_scale,
        stride_kn,
        stride_vn,
        start_m,
        seqlen_k,
        BLOCK_M,
        BLOCK_N,
        HEAD_DIM,
        CAUSAL,
    )
    acc = acc / l_i[:, None]
    lse = m_i + tl.math.log2(l_i) / 1.4426950408889634
    o_ptrs = (
        Out
        + off_hz * stride_oh
        + offs_m[:, None] * stride_om
        + offs_d[None, :] * stride_ok
    )
    tl.store(o_ptrs, acc.to(Out.dtype.element_ty))
    tl.store(Lse + off_hz * seqlen_q + offs_m, lse)

# config = {"BLOCK_M": 128, "BLOCK_N": 64, "HEAD_DIM": 128, "arch": "sm_90", "causal": true, "dtype": "fp16", "num_stages": 2, "num_warps": 8}
# arch = sm_90


// ===== COMPILED SASS (sm_90a) =====

	.target	sm_90a

	.elftype	@"ET_EXEC"


//--------------------- .note.nv.tkinfo           --------------------------
	.section	.note.nv.tkinfo,"",@"SHT_NOTE"
	.sectionflags	@"SHF_NOTE_NV_TKINFO"
	.tkinfo
        /*0018*/ 	.word	0x00000002
        /*0030*/ 	.string	""
        /*0030*/ 	.string	"ptxas"
        /*0030*/ 	.string	"Cuda compilation tools, release 13.0, V13.0.88"
        /*0030*/ 	.string	"Build cuda_13.0.r13.0/compiler.36424714_0"
        /*0030*/ 	.string	"-v  -suppress-debug-info  -lineinfo  -arch sm_90a "



//--------------------- .note.nv.cuinfo           --------------------------
	.section	.note.nv.cuinfo,"",@"SHT_NOTE"
	.sectionflags	@"SHF_NOTE_NV_CUINFO"
        /*0018*/ 	.short	0x0002
        /*001a*/ 	.short	0x005a
        /*001c*/ 	.short	0x0082
	.zero		2


//--------------------- .nv.info                  --------------------------
	.section	.nv.info,"",@"SHT_CUDA_INFO"
	.align	4


	//----- nvinfo : EIATTR_REGCOUNT
	.align		4
        /*0000*/ 	.byte	0x04, 0x2f
        /*0002*/ 	.short	(.L_2 - .L_1)
	.align		4
.L_1:
        /*0004*/ 	.word	index@(attn_fwd)
        /*0008*/ 	.word	0x000000ff


	//----- nvinfo : EIATTR_FRAME_SIZE
	.align		4
.L_2:
        /*000c*/ 	.byte	0x04, 0x11
        /*000e*/ 	.short	(.L_4 - .L_3)
	.align		4
.L_3:
        /*0010*/ 	.word	index@(attn_fwd)
        /*0014*/ 	.word	0x00000060


	//----- nvinfo : EIATTR_MIN_STACK_SIZE
	.align		4
.L_4:
        /*0018*/ 	.byte	0x04, 0x12
        /*001a*/ 	.short	(.L_6 - .L_5)
	.align		4
.L_5:
        /*001c*/ 	.word	index@(attn_fwd)
        /*0020*/ 	.word	0x00000060
.L_6:


//--------------------- .nv.compat                --------------------------
	.section	.nv.compat,"",@"SHT_CUDA_COMPAT_INFO"
	.align	4
        /*0000*/ 	.byte	0x02, 0x09, 0x01, 0x00, 0x02, 0x02, 0x04, 0x00, 0x02, 0x05, 0x05, 0x00, 0x03, 0x07, 0x01, 0x01
        /*0010*/ 	.byte	0x02, 0x03, 0x00, 0x00, 0x02, 0x06, 0x01, 0x00, 0x04, 0x0b, 0x08, 0x00, 0x00, 0x00, 0x00, 0x00
        /*0020*/ 	.byte	0x00, 0x00, 0x00, 0x00


//--------------------- .nv.info.attn_fwd         --------------------------
	.section	.nv.info.attn_fwd,"",@"SHT_CUDA_INFO"
	.sectionflags	@""
	.align	4


	//----- nvinfo : EIATTR_CUDA_API_VERSION
	.align		4
        /*0000*/ 	.byte	0x04, 0x37
        /*0002*/ 	.short	(.L_8 - .L_7)
.L_7:
        /*0004*/ 	.word	0x00000082


	//----- nvinfo : EIATTR_KPARAM_INFO
	.align		4
.L_8:
        /*0008*/ 	.byte	0x04, 0x17
        /*000a*/ 	.short	(.L_10 - .L_9)
.L_9:
        /*000c*/ 	.word	0x00000000
        /*0010*/ 	.short	0x0019
        /*0012*/ 	.short	0x0080
        /*0014*/ 	.byte	0x00, 0xf4, 0x21, 0x00


	//----- nvinfo : EIATTR_KPARAM_INFO
	.align		4
.L_10:
        /*0018*/ 	.byte	0x04, 0x17
        /*001a*/ 	.short	(.L_12 - .L_11)
.L_11:
        /*001c*/ 	.word	0x00000000
        /*0020*/ 	.short	0x0018
        /*0022*/ 	.short	0x0078
        /*0024*/ 	.byte	0x00, 0xf4, 0x21, 0x00


	//----- nvinfo : EIATTR_KPARAM_INFO
	.align		4
.L_12:
        /*0028*/ 	.byte	0x04, 0x17
        /*002a*/ 	.short	(.L_14 - .L_13)
.L_13:
        /*002c*/ 	.word	0x00000000
        /*0030*/ 	.short	0x0017
        /*0032*/ 	.short	0x0070
        /*0034*/ 	.byte	0x00, 0xf0, 0x11, 0x00


	//----- nvinfo : EIATTR_KPARAM_INFO
	.align		4
.L_14:
        /*0038*/ 	.byte	0x04, 0x17
        /*003a*/ 	.short	(.L_16 - .L_15)
.L_15:
        /*003c*/ 	.word	0x00000000
        /*0040*/ 	.short	0x0016
        /*0042*/ 	.short	0x006c
        /*0044*/ 	.byte	0x00, 0xf0, 0x11, 0x00


	//----- nvinfo : EIATTR_KPARAM_INFO
	.align		4
.L_16:
        /*0048*/ 	.byte	0x04, 0x17
        /*004a*/ 	.short	(.L_18 - .L_17)
.L_17:
        /*004c*/ 	.word	0x00000000
        /*0050*/ 	.short	0x0015
        /*0052*/ 	.short	0x0068
        /*0054*/ 	.byte	0x00, 0xf0, 0x11, 0x00


	//----- nvinfo : EIATTR_KPARAM_INFO
	.align		4
.L_18:
        /*0058*/ 	.byte	0x04, 0x17
        /*005a*/ 	.short	(.L_20 - .L_19)
.L_19:
        /*005c*/ 	.word	0x00000000
        /*0060*/ 	.short	0x0014
        /*0062*/ 	.short	0x0064
        /*0064*/ 	.byte	0x00, 0xf0, 0x11, 0x00


	//----- nvinfo : EIATTR_KPARAM_INFO
	.align		4
.L_20:
        /*0068*/ 	.byte	0x04, 0x17
        /*006a*/ 	.short	(.L_22 - .L_21)
.L_21:
        /*006c*/ 	.word	0x00000000
        /*0070*/ 	.short	0x0013
        /*0072*/ 	.short	0x0060
        /*0074*/ 	.byte	0x00, 0xf0, 0x11, 0x00


	//----- nvinfo : EIATTR_KPARAM_INFO
	.align		4
.L_22:
        /*0078*/ 	.byte	0x04, 0x17
        /*007a*/ 	.short	(.L_24 - .L_23)
.L_23:
        /*007c*/ 	.word	0x00000000
        /*0080*/ 	.short	0x0012
        /*0082*/ 	.short	0x005c
        /*0084*/ 	.byte	0x00, 0xf0, 0x11, 0x00


	//----- nvinfo : EIATTR_KPARAM_INFO
	.align		4
.L_24:
        /*0088*/ 	.byte	0x04, 0x17
        /*008a*/ 	.short	(.L_26 - .L_25)
.L_25:
        /*008c*/ 	.word	0x00000000
        /*0090*/ 	.short	0x0011
        /*0092*/ 	.short	0x0058
        /*0094*/ 	.byte	0x00, 0xf0, 0x11, 0x00


	//----- nvinfo : EIATTR_KPARAM_INFO
	.align		4
.L_26:
        /*0098*/ 	.byte	0x04, 0x17
        /*009a*/ 	.short	(.L_28 - .L_27)
.L_27:
        /*009c*/ 	.word	0x00000000
        /*00a0*/ 	.short	0x0010
        /*00a2*/ 	.short	0x0054
        /*00a4*/ 	.byte	0x00, 0xf0, 0x11, 0x00


	//----- nvinfo : EIATTR_KPARAM_INFO
	.align		4
.L_28:
        /*00a8*/ 	.byte	0x04, 0x17
        /*00aa*/ 	.short	(.L_30 - .L_29)
.L_29:
        /*00ac*/ 	.word	0x00000000
        /*00b0*/ 	.short	0x000f
        /*00b2*/ 	.short	0x0050
        /*00b4*/ 	.byte	0x00, 0xf0, 0x11, 0x00


	//----- nvinfo : EIATTR_KPARAM_INFO
	.align		4
.L_30:
        /*00b8*/ 	.byte	0x04, 0x17
        /*00ba*/ 	.short	(.L_32 - .L_31)
.L_31:
        /*00bc*/ 	.word	0x00000000
        /*00c0*/ 	.short	0x000e
        /*00c2*/ 	.short	0x004c
        /*00c4*/ 	.byte	0x00, 0xf0, 0x11, 0x00


	//----- nvinfo : EIATTR_KPARAM_INFO
	.align		4
.L_32:
        /*00c8*/ 	.byte	0x04, 0x17
        /*00ca*/ 	.short	(.L_34 - .L_33)
.L_33:
        /*00cc*/ 	.word	0x00000000
        /*00d0*/ 	.short	0x000d
        /*00d2*/ 	.short	0x0048
        /*00d4*/ 	.byte	0x00, 0xf0, 0x11, 0x00


	//----- nvinfo : EIATTR_KPARAM_INFO
	.align		4
.L_34:
        /*00d8*/ 	.byte	0x04, 0x17
        /*00da*/ 	.short	(.L_36 - .L_35)
.L_35:
        /*00dc*/ 	.word	0x00000000
        /*00e0*/ 	.short	0x000c
        /*00e2*/ 	.short	0x0044
        /*00e4*/ 	.byte	0x00, 0xf0, 0x11, 0x00


	//----- nvinfo : EIATTR_KPARAM_INFO
	.align		4
.L_36:
        /*00e8*/ 	.byte	0x04, 0x17
        /*00ea*/ 	.short	(.L_38 - .L_37)
.L_37:
        /*00ec*/ 	.word	0x00000000
        /*00f0*/ 	.short	0x000b
        /*00f2*/ 	.short	0x0040
        /*00f4*/ 	.byte	0x00, 0xf0, 0x11, 0x00


	//----- nvinfo : EIATTR_KPARAM_INFO
	.align		4
.L_38:
        /*00f8*/ 	.byte	0x04, 0x17
        /*00fa*/ 	.short	(.L_40 - .L_39)
.L_39:
        /*00fc*/ 	.word	0x00000000
        /*0100*/ 	.short	0x000a
        /*0102*/ 	.short	0x003c
        /*0104*/ 	.byte	0x00, 0xf0, 0x11, 0x00


	//----- nvinfo : EIATTR_KPARAM_INFO
	.align		4
.L_40:
        /*0108*/ 	.byte	0x04, 0x17
        /*010a*/ 	.short	(.L_42 - .L_41)
.L_41:
        /*010c*/ 	.word	0x00000000
        /*0110*/ 	.short	0x0009
        /*0112*/ 	.short	0x0038
        /*0114*/ 	.byte	0x00, 0xf0, 0x11, 0x00


	//----- nvinfo : EIATTR_KPARAM_INFO
	.align		4
.L_42:
        /*0118*/ 	.byte	0x04, 0x17
        /*011a*/ 	.short	(.L_44 - .L_43)
.L_43:
        /*011c*/ 	.word	0x00000000
        /*0120*/ 	.short	0x0008
        /*0122*/ 	.short	0x0034
        /*0124*/ 	.byte	0x00, 0xf0, 0x11, 0x00


	//----- nvinfo : EIATTR_KPARAM_INFO
	.align		4
.L_44:
        /*0128*/ 	.byte	0x04, 0x17
        /*012a*/ 	.short	(.L_46 - .L_45)
.L_45:
        /*012c*/ 	.word	0x00000000
        /*0130*/ 	.short	0x0007
        /*0132*/ 	.short	0x0030
        /*0134*/ 	.byte	0x00, 0xf0, 0x11, 0x00


	//----- nvinfo : EIATTR_KPARAM_INFO
	.align		4
.L_46:
        /*0138*/ 	.byte	0x04, 0x17
        /*013a*/ 	.short	(.L_48 - .L_47)
.L_47:
        /*013c*/ 	.word	0x00000000
        /*0140*/ 	.short	0x0006
        /*0142*/ 	.short	0x002c
        /*0144*/ 	.byte	0x00, 0xf0, 0x11, 0x00


	//----- nvinfo : EIATTR_KPARAM_INFO
	.align		4
.L_48:
        /*0148*/ 	.byte	0x04, 0x17
        /*014a*/ 	.short	(.L_50 - .L_49)
.L_49:
        /*014c*/ 	.word	0x00000000
        /*0150*/ 	.short	0x0005
        /*0152*/ 	.short	0x0028
        /*0154*/ 	.byte	0x00, 0xf0, 0x11, 0x00


	//----- nvinfo : EIATTR_KPARAM_INFO
	.align		4
.L_50:
        /*0158*/ 	.byte	0x04, 0x17
        /*015a*/ 	.short	(.L_52 - .L_51)
.L_51:
        /*015c*/ 	.word	0x00000000
        /*0160*/ 	.short	0x0004
        /*0162*/ 	.short	0x0020
        /*0164*/ 	.byte	0x00, 0xf4, 0x21, 0x00


	//----- nvinfo : EIATTR_KPARAM_INFO
	.align		4
.L_52:
        /*0168*/ 	.byte	0x04, 0x17
        /*016a*/ 	.short	(.L_54 - .L_53)
.L_53:
        /*016c*/ 	.word	0x00000000
        /*0170*/ 	.short	0x0003
        /*0172*/ 	.short	0x0018
        /*0174*/ 	.byte	0x00, 0xf4, 0x21, 0x00


	//----- nvinfo : EIATTR_KPARAM_INFO
	.align		4
.L_54:
        /*0178*/ 	.byte	0x04, 0x17
        /*017a*/ 	.short	(.L_56 - .L_55)
.L_55:
        /*017c*/ 	.word	0x00000000
        /*0180*/ 	.short	0x0002
        /*0182*/ 	.short	0x0010
        /*0184*/ 	.byte	0x00, 0xf4, 0x21, 0x00


	//----- nvinfo : EIATTR_KPARAM_INFO
	.align		4
.L_56:
        /*0188*/ 	.byte	0x04, 0x17
        /*018a*/ 	.short	(.L_58 - .L_57)
.L_57:
        /*018c*/ 	.word	0x00000000
        /*0190*/ 	.short	0x0001
        /*0192*/ 	.short	0x0008
        /*0194*/ 	.byte	0x00, 0xf4, 0x21, 0x00


	//----- nvinfo : EIATTR_KPARAM_INFO
	.align		4
.L_58:
        /*0198*/ 	.byte	0x04, 0x17
        /*019a*/ 	.short	(.L_60 - .L_59)
.L_59:
        /*019c*/ 	.word	0x00000000
        /*01a0*/ 	.short	0x0000
        /*01a2*/ 	.short	0x0000
        /*01a4*/ 	.byte	0x00, 0xf4, 0x21, 0x00


	//----- nvinfo : EIATTR_SPARSE_MMA_MASK
	.align		4
.L_60:
        /*01a8*/ 	.byte	0x03, 0x50
        /*01aa*/ 	.short	0x0000


	//----- nvinfo : EIATTR_MAXREG_COUNT
	.align		4
        /*01ac*/ 	.byte	0x03, 0x1b
        /*01ae*/ 	.short	0x00ff


	//----- nvinfo : EIATTR_NUM_BARRIERS
	.align		4
        /*01b0*/ 	.byte	0x02, 0x4c
        /*01b2*/ 	.byte	0x01
	.zero		1


	//----- nvinfo : EIATTR_ANNOTATIONS
	.align		4
        /*01b4*/ 	.byte	0x04, 0x55
        /*01b6*/ 	.short	(.L_62 - .L_61)


	//   ....[0]....
.L_61:
        /*01b8*/ 	.word	0x00000001
        /*01bc*/ 	.byte	0x30, 0x1d, 0x00, 0x00, 0x01, 0x00, 0x00, 0x00, 0xa0, 0x1d, 0x00, 0x00, 0x01, 0x00, 0x00, 0x00
        /* <DEDUP_REMOVED lines=10> */
        /*026c*/ 	.byte	0x40, 0x2b, 0x00, 0x00, 0x01, 0x00, 0x00, 0x00, 0x50, 0x2b, 0x00, 0x00


	//----- nvinfo : EIATTR_MERCURY_ISA_VERSION
	.align		4
.L_62:
        /*0278*/ 	.byte	0x03, 0x5f
        /*027a*/ 	.short	0x0101


	//----- nvinfo : EIATTR_COOP_GROUP_MASK_REGIDS
	.align		4
        /*027c*/ 	.byte	0x04, 0x29
        /*027e*/ 	.short	(.L_64 - .L_63)


	//   ....[0]....
.L_63:
        /*0280*/ 	.word	0xffffffff


	//   ....[1]....
        /*0284*/ 	.word	0xffffffff


	//   ....[2]....
        /*0288*/ 	.word	0xffffffff


	//   ....[3]....
        /*028c*/ 	.word	0xffffffff


	//   ....[4]....
        /*0290*/ 	.word	0xffffffff


	//   ....[5]....
        /*0294*/ 	.word	0xffffffff


	//   ....[6]....
        /*0298*/ 	.word	0xffffffff


	//   ....[7]....
        /*029c*/ 	.word	0xffffffff


	//----- nvinfo : EIATTR_COOP_GROUP_INSTR_OFFSETS
	.align		4
.L_64:
        /*02a0*/ 	.byte	0x04, 0x28
        /*02a2*/ 	.short	(.L_66 - .L_65)


	//   ....[0]....
.L_65:
        /*02a4*/ 	.word	0x00003fd0


	//   ....[1]....
        /*02a8*/ 	.word	0x00003ff0


	//   ....[2]....
        /*02ac*/ 	.word	0x000043b0


	//   ....[3]....
        /*02b0*/ 	.word	0x00004480


	//   ....[4]....
        /*02b4*/ 	.word	0x000053e0


	//   ....[5]....
        /*02b8*/ 	.word	0x00005400


	//   ....[6]....
        /*02bc*/ 	.word	0x00005470


	//   ....[7]....
        /*02c0*/ 	.word	0x00005480


	//----- nvinfo : EIATTR_EXIT_INSTR_OFFSETS
	.align		4
.L_66:
        /*02c4*/ 	.byte	0x04, 0x1c
        /*02c6*/ 	.short	(.L_68 - .L_67)


	//   ....[0]....
.L_67:
        /*02c8*/ 	.word	0x00008290


	//   ....[1]....
        /*02cc*/ 	.word	0x000082c0


	//----- nvinfo : EIATTR_REQNTID
	.align		4
.L_68:
        /*02d0*/ 	.byte	0x04, 0x10
        /*02d2*/ 	.short	(.L_70 - .L_69)
.L_69:
        /*02d4*/ 	.word	0x00000100
        /*02d8*/ 	.word	0x00000001
        /*02dc*/ 	.word	0x00000001


	//----- nvinfo : EIATTR_CBANK_PARAM_SIZE
	.align		4
.L_70:
        /*02e0*/ 	.byte	0x03, 0x19
        /*02e2*/ 	.short	0x0088


	//----- nvinfo : EIATTR_PARAM_CBANK
	.align		4
        /*02e4*/ 	.byte	0x04, 0x0a
        /*02e6*/ 	.short	(.L_72 - .L_71)
	.align		4
.L_71:
        /*02e8*/ 	.word	index@(.nv.constant0.attn_fwd)
        /*02ec*/ 	.short	0x0210
        /*02ee*/ 	.short	0x0088


	//----- nvinfo : EIATTR_SW_WAR
	.align		4
.L_72:
        /*02f0*/ 	.byte	0x04, 0x36
        /*02f2*/ 	.short	(.L_74 - .L_73)
.L_73:
        /*02f4*/ 	.word	0x00000008
.L_74:


//--------------------- .nv.callgraph             --------------------------
	.section	.nv.callgraph,"",@"SHT_CUDA_CALLGRAPH"
	.align	4
	.sectionentsize	8
	.align		4
        /*0000*/ 	.word	0x00000000
	.align		4
        /*0004*/ 	.word	0xffffffff
	.align		4
        /*0008*/ 	.word	0x00000000
	.align		4
        /*000c*/ 	.word	0xfffffffe
	.align		4
        /*0010*/ 	.word	0x00000000
	.align		4
        /*0014*/ 	.word	0xfffffffd
	.align		4
        /*0018*/ 	.word	0x00000000
	.align		4
        /*001c*/ 	.word	0xfffffffc


//--------------------- .nv.constant4             --------------------------
	.section	.nv.constant4,"a",@progbits
	.align	8
	.align		8
.nv.constant4:
        /*0000*/ 	.dword	_$_str


//--------------------- .text.attn_fwd            --------------------------
	.section	.text.attn_fwd,"ax",@progbits
	.align	128
        .global         attn_fwd
        .type           attn_fwd,@function
        .size           attn_fwd,(.L_x_3 - attn_fwd)
        .other          attn_fwd,@"STO_CUDA_ENTRY STV_DEFAULT"
attn_fwd:
.text.attn_fwd:
[----:B------:R-:W0:Y:S01]  /*0000*/  LDC R1, c[0x0][0x28] ;  /* 0x00000a00ff017b82 */ /* 0x000e220000000800 */
[----:B------:R-:W1:Y:S07]  /*0010*/  S2R R3, SR_CTAID.X ;  /* 0x0000000000037919 */ /* 0x000e6e0000002500 */
[----:B------:R-:W2:Y:S01]  /*0020*/  S2UR UR7, SR_CTAID.Y ;  /* 0x00000000000779c3 */ /* 0x000ea20000002600 */
[----:B------:R-:W-:Y:S01]  /*0030*/  ULDC.64 UR4, c[0x0][0x240] ;  /* 0x0000900000047ab9 */ /* 0x000fe20000000a00 */
[----:B------:R-:W-:Y:S01]  /*0040*/  ULDC.64 UR22, c[0x0][0x208] ;  /* 0x0000820000167ab9 */ /* 0x000fe20000000a00 */
[----:B------:R-:W3:Y:S01]  /*0050*/  S2R R252, SR_TID.X ;  /* 0x0000000000fc7919 */ /* 0x000ee20000002100 */
[----:B0-----:R-:W-:-:S04]  /*0060*/  VIADD R1, R1, 0xffffffa0 ;  /* 0xffffffa001017836 */ /* 0x001fc80000000000 */
[----:B------:R-:W0:Y:S08]  /*0070*/  LDC R11, c[0x0][0x248] ;  /* 0x00009200ff0b7b82 */ /* 0x000e300000000800 */
[----:B------:R-:W4:Y:S01]  /*0080*/  LDC.64 R6, c[0x0][0x210] ;  /* 0x00008400ff067b82 */ /* 0x000f220000000a00 */
[----:B--2---:R-:W-:-:S04]  /*0090*/  UIMAD UR4, UR7, UR4, URZ ;  /* 0x00000004070472a4 */ /* 0x004fc8000f8e023f */
[----:B------:R-:W-:Y:S01]  /*00a0*/  USHF.L.U32 UR6, UR4, 0x1, URZ ;  /* 0x0000000104067899 */ /* 0x000fe2000800063f */
[----:B-1----:R-:W-:Y:S01]  /*00b0*/  IMAD.SHL.U32 R3, R3, 0x80, RZ ;  /* 0x0000008003037824 */ /* 0x002fe200078e00ff */
[----:B---3--:R-:W-:-:S04]  /*00c0*/  SHF.R.U32.HI R0, RZ, 0x7, R252 ;  /* 0x00000007ff007819 */ /* 0x008fc800000116fc */
[----:B------:R-:W-:Y:S02]  /*00d0*/  LOP3.LUT R2, R3, 0x7f, R252, 0xf8, !PT ;  /* 0x0000007f03027812 */ /* 0x000fe400078ef8fc */
[----:B------:R-:W-:-:S03]  /*00e0*/  SGXT.U32 R0, R0, 0x1 ;  /* 0x000000010000781a */ /* 0x000fc60000000000 */
[----:B------:R-:W-:Y:S01]  /*00f0*/  IMAD R2, R2, UR5, RZ ;  /* 0x0000000502027c24 */ /* 0x000fe2000f8e02ff */
[----:B------:R-:W-:Y:S01]  /*0100*/  UIMAD.WIDE UR4, UR4, 0x2, URZ ;  /* 0x00000002040478a5 */ /* 0x000fe2000f8e023f */
[----:B0-----:R-:W-:Y:S02]  /*0110*/  IMAD R4, R0, R11, RZ ;  /* 0x0000000b00047224 */ /* 0x001fe400078e02ff */
[C---:B------:R-:W-:Y:S02]  /*0120*/  IMAD.SHL.U32 R5, R2.reuse, 0x2, RZ ;  /* 0x0000000202057824 */ /* 0x040fe400078e00ff */
[----:B------:R-:W-:-:S03]  /*0130*/  IMAD.HI R2, R2, 0x2, RZ ;  /* 0x0000000202027827 */ /* 0x000fc600078e02ff */
[----:B----4-:R-:W-:Y:S01]  /*0140*/  IADD3 R5, P0, P1, R5, UR6, R6 ;  /* 0x0000000605057c10 */ /* 0x010fe2000f91e006 */
[----:B------:R-:W-:-:S03]  /*0150*/  IMAD R6, R11, 0x2, R4 ;  /* 0x000000020b067824 */ /* 0x000fc600078e0204 */
[----:B------:R-:W-:Y:S01]  /*0160*/  IADD3.X R2, R2, UR5, R7, P0, P1 ;  /* 0x0000000502027c10 */ /* 0x000fe200087e2407 */
[C---:B------:R-:W-:Y:S01]  /*0170*/  IMAD R10, R11.reuse, 0x2, R6 ;  /* 0x000000020b0a7824 */ /* 0x040fe200078e0206 */
[-C--:B------:R-:W-:Y:S02]  /*0180*/  LEA R8, P0, R4, R5.reuse, 0x1 ;  /* 0x0000000504087211 */ /* 0x080fe400078008ff */
[-C--:B------:R-:W-:Y:S01]  /*0190*/  LEA R12, P1, R6, R5.reuse, 0x1 ;  /* 0x00000005060c7211 */ /* 0x080fe200078208ff */
[C---:B------:R-:W-:Y:S01]  /*01a0*/  IMAD R20, R11.reuse, 0x2, R10 ;  /* 0x000000020b147824 */ /* 0x040fe200078e020a */
[-C--:B------:R-:W-:Y:S02]  /*01b0*/  LEA.HI.X.SX32 R9, R4, R2.reuse, 0x1, P0 ;  /* 0x0000000204097211 */ /* 0x080fe400000f0eff */
[-C--:B------:R-:W-:Y:S02]  /*01c0*/  LEA R14, P0, R10, R5.reuse, 0x1 ;  /* 0x000000050a0e7211 */ /* 0x080fe400078008ff */
[-C--:B------:R-:W-:Y:S01]  /*01d0*/  LEA.HI.X.SX32 R13, R6, R2.reuse, 0x1, P1 ;  /* 0x00000002060d7211 */ /* 0x080fe200008f0eff */
[----:B------:R-:W2:Y:S01]  /*01e0*/  LDG.E.U16 R4, desc[UR22][R8.64] ;  /* 0x0000001608047981 */ /* 0x000ea2000c1e1500 */
[-C--:B------:R-:W-:Y:S01]  /*01f0*/  LEA.HI.X.SX32 R15, R10, R2.reuse, 0x1, P0 ;  /* 0x000000020a0f7211 */ /* 0x080fe200000f0eff */
[C---:B------:R-:W-:Y:S01]  /*0200*/  IMAD R10, R11.reuse, 0x2, R20 ;  /* 0x000000020b0a7824 */ /* 0x040fe200078e0214 */
[-C--:B------:R-:W-:Y:S01]  /*0210*/  LEA R16, P0, R20, R5.reuse, 0x1 ;  /* 0x0000000514107211 */ /* 0x080fe200078008ff */
[----:B------:R0:W3:Y:S02]  /*0220*/  LDG.E.U16 R6, desc[UR22][R12.64] ;  /* 0x000000160c067981 */ /* 0x0000e4000c1e1500 */
[----:B------:R-:W-:Y:S01]  /*0230*/  IMAD R22, R11, 0x2, R10 ;  /* 0x000000020b167824 */ /* 0x000fe200078e020a */
[----:B------:R-:W-:Y:S01]  /*0240*/  LEA R18, P1, R10, R5, 0x1 ;  /* 0x000000050a127211 */ /* 0x000fe200078208ff */
[----:B------:R1:W4:Y:S01]  /*0250*/  LDG.E.U16 R7, desc[UR22][R14.64] ;  /* 0x000000160e077981 */ /* 0x000322000c1e1500 */
[----:B------:R-:W-:-:S02]  /*0260*/  LEA.HI.X.SX32 R17, R20, R2, 0x1, P0 ;  /* 0x0000000214117211 */ /* 0x000fc400000f0eff */
[-C--:B------:R-:W-:Y:S01]  /*0270*/  LEA.HI.X.SX32 R19, R10, R2.reuse, 0x1, P1 ;  /* 0x000000020a137211 */ /* 0x080fe200008f0eff */
[C---:B------:R-:W-:Y:S01]  /*0280*/  IMAD R10, R11.reuse, 0x2, R22 ;  /* 0x000000020b0a7824 */ /* 0x040fe200078e0216 */
[CC--:B------:R-:W-:Y:S01]  /*0290*/  LEA R20, P0, R22.reuse, R5.reuse, 0x1 ;  /* 0x0000000516147211 */ /* 0x0c0fe200078008ff */
[----:B------:R5:W4:Y:S03]  /*02a0*/  LDG.E.U16 R8, desc[UR22][R16.64] ;  /* 0x0000001610087981 */ /* 0x000b26000c1e1500 */
[-C--:B------:R-:W-:Y:S01]  /*02b0*/  LEA.HI.X.SX32 R21, R22, R2.reuse, 0x1, P0 ;  /* 0x0000000216157211 */ /* 0x080fe200000f0eff */
[C---:B------:R-:W-:Y:S01]  /*02c0*/  IMAD R24, R11.reuse, 0x2, R10 ;  /* 0x000000020b187824 */ /* 0x040fe200078e020a */
[CC--:B0-----:R-:W-:Y:S01]  /*02d0*/  LEA R12, P0, R10.reuse, R5.reuse, 0x1 ;  /* 0x000000050a0c7211 */ /* 0x0c1fe200078008ff */
[----:B------:R0:W3:Y:S03]  /*02e0*/  LDG.E.U16 R9, desc[UR22][R18.64] ;  /* 0x0000001612097981 */ /* 0x0000e6000c1e1500 */
[-C--:B------:R-:W-:Y:S01]  /*02f0*/  LEA.HI.X.SX32 R13, R10, R2.reuse, 0x1, P0 ;  /* 0x000000020a0d7211 */ /* 0x080fe200000f0eff */
[C---:B------:R-:W-:Y:S01]  /*0300*/  IMAD R10, R11.reuse, 0x2, R24 ;  /* 0x000000020b0a7824 */ /* 0x040fe200078e0218 */
[-C--:B-1----:R-:W-:Y:S01]  /*0310*/  LEA R14, P0, R24, R5.reuse, 0x1 ;  /* 0x00000005180e7211 */ /* 0x082fe200078008ff */
[----:B------:R-:W4:Y:S02]  /*0320*/  LDG.E.U16 R29, desc[UR22][R20.64] ;  /* 0x00000016141d7981 */ /* 0x000f24000c1e1500 */
[----:B------:R-:W-:Y:S01]  /*0330*/  IMAD R26, R11, 0x2, R10 ;  /* 0x000000020b1a7824 */ /* 0x000fe200078e020a */
[----:B------:R-:W-:Y:S01]  /*0340*/  LEA R22, P1, R10, R5, 0x1 ;  /* 0x000000050a167211 */ /* 0x000fe200078208ff */
[----:B------:R1:W4:Y:S01]  /*0350*/  LDG.E.U16 R31, desc[UR22][R12.64] ;  /* 0x000000160c1f7981 */ /* 0x000322000c1e1500 */
[----:B------:R-:W-:-:S02]  /*0360*/  LEA.HI.X.SX32 R15, R24, R2, 0x1, P0 ;  /* 0x00000002180f7211 */ /* 0x000fc400000f0eff */
[-C--:B------:R-:W-:Y:S01]  /*0370*/  LEA.HI.X.SX32 R23, R10, R2.reuse, 0x1, P1 ;  /* 0x000000020a177211 */ /* 0x080fe200008f0eff */
[C---:B------:R-:W-:Y:S01]  /*0380*/  IMAD R10, R11.reuse, 0x2, R26 ;  /* 0x000000020b0a7824 */ /* 0x040fe200078e021a */
[CC--:B-----5:R-:W-:Y:S01]  /*0390*/  LEA R16, P0, R26.reuse, R5.reuse, 0x1 ;  /* 0x000000051a107211 */ /* 0x0e0fe200078008ff */
[----:B------:R5:W4:Y:S03]  /*03a0*/  LDG.E.U16 R33, desc[UR22][R14.64] ;  /* 0x000000160e217981 */ /* 0x000b26000c1e1500 */
[-C--:B------:R-:W-:Y:S01]  /*03b0*/  LEA.HI.X.SX32 R17, R26, R2.reuse, 0x1, P0 ;  /* 0x000000021a117211 */ /* 0x080fe200000f0eff */
[C---:B------:R-:W-:Y:S01]  /*03c0*/  IMAD R24, R11.reuse, 0x2, R10 ;  /* 0x000000020b187824 */ /* 0x040fe200078e020a */
[CC--:B0-----:R-:W-:Y:S01]  /*03d0*/  LEA R18, P0, R10.reuse, R5.reuse, 0x1 ;  /* 0x000000050a127211 */ /* 0x0c1fe200078008ff */
[----:B------:R-:W4:Y:S03]  /*03e0*/  LDG.E.U16 R35, desc[UR22][R22.64] ;  /* 0x0000001616237981 */ /* 0x000f26000c1e1500 */
[-C--:B------:R-:W-:Y:S01]  /*03f0*/  LEA.HI.X.SX32 R19, R10, R2.reuse, 0x1, P0 ;  /* 0x000000020a137211 */ /* 0x080fe200000f0eff */
[C---:B------:R-:W-:Y:S01]  /*0400*/  IMAD R10, R11.reuse, 0x2, R24 ;  /* 0x000000020b0a7824 */ /* 0x040fe200078e0218 */
[-C--:B-1----:R-:W-:Y:S01]  /*0410*/  LEA R12, P0, R24, R5.reuse, 0x1 ;  /* 0x00000005180c7211 */ /* 0x082fe200078008ff */
[----:B------:R0:W4:Y:S02]  /*0420*/  LDG.E.U16 R37, desc[UR22][R16.64] ;  /* 0x0000001610257981 */ /* 0x000124000c1e1500 */
        /* <DEDUP_REMOVED lines=32> */
[C---:B------:R-:W-:Y:S01]  /*0630*/  IMAD R26, R11.reuse, 0x2, R10 ;  /* 0x000000020b1a7824 */ /* 0x040fe200078e020a */
[-C--:B------:R-:W-:Y:S01]  /*0640*/  LEA R20, P1, R10, R5.reuse, 0x1 ;  /* 0x000000050a147211 */ /* 0x080fe200078208ff */
[----:B------:R1:W4:Y:S01]  /*0650*/  LDG.E.U16 R51, desc[UR22][R14.64] ;  /* 0x000000160e337981 */ /* 0x000322000c1e1500 */
[----:B------:R-:W-:Y:S01]  /*0660*/  LEA.HI.X.SX32 R17, R24, R2, 0x1, P0 ;  /* 0x0000000218117211 */ /* 0x000fe200000f0eff */
[----:B------:R-:W-:Y:S01]  /*0670*/  IMAD R24, R11, 0x2, R26 ;  /* 0x000000020b187824 */ /* 0x000fe200078e021a */
[----:B-----5:R-:W-:-:S02]  /*0680*/  LEA R18, P0, R26, R5, 0x1 ;  /* 0x000000051a127211 */ /* 0x020fc400078008ff */
[-C--:B------:R-:W-:Y:S01]  /*0690*/  LEA.HI.X.SX32 R21, R10, R2.reuse, 0x1, P1 ;  /* 0x000000020a157211 */ /* 0x080fe200008f0eff */
[C---:B------:R-:W-:Y:S01]  /*06a0*/  IMAD R10, R11.reuse, 0x2, R24 ;  /* 0x000000020b0a7824 */ /* 0x040fe200078e0218 */
[-C--:B------:R-:W-:Y:S01]  /*06b0*/  LEA.HI.X.SX32 R19, R26, R2.reuse, 0x1, P0 ;  /* 0x000000021a137211 */ /* 0x080fe200000f0eff */
[----:B------:R5:W4:Y:S01]  /*06c0*/  LDG.E.U16 R52, desc[UR22][R16.64] ;  /* 0x0000001610347981 */ /* 0x000b22000c1e1500 */
[CC--:B0-----:R-:W-:Y:S01]  /*06d0*/  LEA R12, P0, R24.reuse, R5.reuse, 0x1 ;  /* 0x00000005180c7211 */ /* 0x0c1fe200078008ff */
[C---:B------:R-:W-:Y:S02]  /*06e0*/  IMAD R26, R11.reuse, 0x2, R10 ;  /* 0x000000020b1a7824 */ /* 0x040fe400078e020a */
[----:B------:R0:W4:Y:S01]  /*06f0*/  LDG.E.U16 R54, desc[UR22][R18.64] ;  /* 0x0000001612367981 */ /* 0x000122000c1e1500 */
[-C--:B------:R-:W-:Y:S01]  /*0700*/  LEA.HI.X.SX32 R13, R24, R2.reuse, 0x1, P0 ;  /* 0x00000002180d7211 */ /* 0x080fe200000f0eff */
[C---:B------:R-:W-:Y:S01]  /*0710*/  IMAD R24, R11.reuse, 0x2, R26 ;  /* 0x000000020b187824 */ /* 0x040fe200078e021a */
[-C--:B-1----:R-:W-:Y:S01]  /*0720*/  LEA R14, P0, R10, R5.reuse, 0x1 ;  /* 0x000000050a0e7211 */ /* 0x082fe200078008ff */
[----:B------:R-:W4:Y:S02]  /*0730*/  LDG.E.U16 R53, desc[UR22][R20.64] ;  /* 0x0000001614357981 */ /* 0x000f24000c1e1500 */
[C---:B------:R-:W-:Y:S01]  /*0740*/  IMAD R28, R11.reuse, 0x2, R24 ;  /* 0x000000020b1c7824 */ /* 0x040fe200078e0218 */
[----:B------:R-:W-:Y:S01]  /*0750*/  LEA R22, P1, R26, R5, 0x1 ;  /* 0x000000051a167211 */ /* 0x000fe200078208ff */
[----:B------:R1:W4:Y:S01]  /*0760*/  LDG.E.U16 R55, desc[UR22][R12.64] ;  /* 0x000000160c377981 */ /* 0x000322000c1e1500 */
[-C--:B------:R-:W-:Y:S01]  /*0770*/  LEA.HI.X.SX32 R15, R10, R2.reuse, 0x1, P0 ;  /* 0x000000020a0f7211 */ /* 0x080fe200000f0eff */
[----:B------:R-:W-:Y:S01]  /*0780*/  IMAD R10, R11, 0x2, R28 ;  /* 0x000000020b0a7824 */ /* 0x000fe200078e021c */
[----:B------:R-:W-:-:S02]  /*0790*/  LEA.HI.X.SX32 R23, R26, R2, 0x1, P1 ;  /* 0x000000021a177211 */ /* 0x000fc400008f0eff */
[CC--:B-----5:R-:W-:Y:S01]  /*07a0*/  LEA R16, P0, R24.reuse, R5.reuse, 0x1 ;  /* 0x0000000518107211 */ /* 0x0e0fe200078008ff */
[C---:B------:R-:W-:Y:S01]  /*07b0*/  IMAD R26, R11.reuse, 0x2, R10 ;  /* 0x000000020b1a7824 */ /* 0x040fe200078e020a */
[----:B------:R5:W4:Y:S02]  /*07c0*/  LDG.E.U16 R56, desc[UR22][R14.64] ;  /* 0x000000160e387981 */ /* 0x000b24000c1e1500 */
[-C--:B------:R-:W-:Y:S01]  /*07d0*/  LEA.HI.X.SX32 R17, R24, R2.reuse, 0x1, P0 ;  /* 0x0000000218117211 */ /* 0x080fe200000f0eff */
[C---:B------:R-:W-:Y:S01]  /*07e0*/  IMAD R24, R11.reuse, 0x2, R26 ;  /* 0x000000020b187824 */ /* 0x040fe200078e021a */
[CC--:B0-----:R-:W-:Y:S01]  /*07f0*/  LEA R18, P0, R28.reuse, R5.reuse, 0x1 ;  /* 0x000000051c127211 */ /* 0x0c1fe200078008ff */
[----:B------:R0:W4:Y:S02]  /*0800*/  LDG.E.U16 R57, desc[UR22][R22.64] ;  /* 0x0000001616397981 */ /* 0x000124000c1e1500 */
[C---:B------:R-:W-:Y:S01]  /*0810*/  IMAD R30, R11.reuse, 0x2, R24 ;  /* 0x000000020b1e7824 */ /* 0x040fe200078e0218 */
[-C--:B------:R-:W-:Y:S01]  /*0820*/  LEA.HI.X.SX32 R19, R28, R2.reuse, 0x1, P0 ;  /* 0x000000021c137211 */ /* 0x080fe200000f0eff */
[----:B------:R0:W4:Y:S02]  /*0830*/  LDG.E.U16 R58, desc[UR22][R16.64] ;  /* 0x00000016103a7981 */ /* 0x000124000c1e1500 */
[C---:B------:R-:W-:Y:S01]  /*0840*/  IMAD R28, R11.reuse, 0x2, R30 ;  /* 0x000000020b1c7824 */ /* 0x040fe200078e021e */
[C---:B-1----:R-:W-:Y:S01]  /*0850*/  LEA R12, P0, R10.reuse, R5, 0x1 ;  /* 0x000000050a0c7211 */ /* 0x042fe200078008ff */
[----:B------:R1:W4:Y:S02]  /*0860*/  LDG.E.U16 R59, desc[UR22][R18.64] ;  /* 0x00000016123b7981 */ /* 0x000324000c1e1500 */
[----:B------:R-:W-:Y:S01]  /*0870*/  IMAD R32, R11, 0x2, R28 ;  /* 0x000000020b207824 */ /* 0x000fe200078e021c */
[----:B------:R-:W-:-:S03]  /*0880*/  LEA.HI.X.SX32 R13, R10, R2, 0x1, P0 ;  /* 0x000000020a0d7211 */ /* 0x000fc600000f0eff */
[C---:B------:R-:W-:Y:S01]  /*0890*/  IMAD R10, R11.reuse, 0x2, R32 ;  /* 0x000000020b0a7824 */ /* 0x040fe200078e0220 */
[-C--:B-----5:R-:W-:Y:S01]  /*08a0*/  LEA R14, P0, R24, R5.reuse, 0x1 ;  /* 0x00000005180e7211 */ /* 0x0a0fe200078008ff */
[----:B------:R5:W4:Y:S02]  /*08b0*/  LDG.E.U16 R60, desc[UR22][R12.64] ;  /* 0x000000160c3c7981 */ /* 0x000b24000c1e1500 */
[C---:B0-----:R-:W-:Y:S01]  /*08c0*/  IMAD R22, R11.reuse, 0x2, R10 ;  /* 0x000000020b167824 */ /* 0x041fe200078e020a */
[-C--:B------:R-:W-:Y:S02]  /*08d0*/  LEA R20, P1, R26, R5.reuse, 0x1 ;  /* 0x000000051a147211 */ /* 0x080fe400078208ff */
[-C--:B------:R-:W-:Y:S01]  /*08e0*/  LEA.HI.X.SX32 R15, R24, R2.reuse, 0x1, P0 ;  /* 0x00000002180f7211 */ /* 0x080fe200000f0eff */
[C---:B------:R-:W-:Y:S01]  /*08f0*/  IMAD R24, R11.reuse, 0x2, R22 ;  /* 0x000000020b187824 */ /* 0x040fe200078e0216 */
[-C--:B------:R-:W-:Y:S02]  /*0900*/  LEA R16, P0, R30, R5.reuse, 0x1 ;  /* 0x000000051e107211 */ /* 0x080fe400078008ff */
[-C--:B------:R-:W-:Y:S01]  /*0910*/  LEA.HI.X.SX32 R21, R26, R2.reuse, 0x1, P1 ;  /* 0x000000021a157211 */ /* 0x080fe200008f0eff */
[C---:B------:R-:W-:Y:S01]  /*0920*/  IMAD R26, R11.reuse, 0x2, R24 ;  /* 0x000000020b1a7824 */ /* 0x040fe200078e0218 */
[-C--:B------:R-:W-:Y:S01]  /*0930*/  LEA.HI.X.SX32 R17, R30, R2.reuse, 0x1, P0 ;  /* 0x000000021e117211 */ /* 0x080fe200000f0eff */
[----:B------:R-:W4:Y:S01]  /*0940*/  LDG.E.U16 R62, desc[UR22][R14.64] ;  /* 0x000000160e3e7981 */ /* 0x000f22000c1e1500 */
[-C--:B-1----:R-:W-:Y:S01]  /*0950*/  LEA R18, P0, R28, R5.reuse, 0x1 ;  /* 0x000000051c127211 */ /* 0x082fe200078008ff */
[C---:B------:R-:W-:Y:S01]  /*0960*/  IMAD R30, R11.reuse, 0x2, R26 ;  /* 0x000000020b1e7824 */ /* 0x040fe200078e021a */
[----:B-----5:R-:W-:Y:S01]  /*0970*/  LEA R12, P1, R32, R5, 0x1 ;  /* 0x00000005200c7211 */ /* 0x020fe200078208ff */
[----:B------:R0:W5:Y:S01]  /*0980*/  LDG.E.U16 R61, desc[UR22][R20.64] ;  /* 0x00000016143d7981 */ /* 0x000162000c1e1500 */
[-C--:B------:R-:W-:Y:S01]  /*0990*/  LEA.HI.X.SX32 R19, R28, R2.reuse, 0x1, P0 ;  /* 0x000000021c137211 */ /* 0x080fe200000f0eff */
[C---:B------:R-:W-:Y:S01]  /*09a0*/  IMAD R28, R11.reuse, 0x2, R30 ;  /* 0x000000020b1c7824 */ /* 0x040fe200078e021e */
[----:B------:R-:W-:Y:S01]  /*09b0*/  LEA.HI.X.SX32 R13, R32, R2, 0x1, P1 ;  /* 0x00000002200d7211 */ /* 0x000fe200008f0eff */
[----:B------:R1:W5:Y:S02]  /*09c0*/  LDG.E.U16 R63, desc[UR22][R16.64] ;  /* 0x00000016103f7981 */ /* 0x000364000c1e1500 */
[----:B------:R-:W-:-:S02]  /*09d0*/  IMAD R32, R11, 0x2, R28 ;  /* 0x000000020b207824 */ /* 0x000fc400078e021c */
[----:B------:R1:W5:Y:S01]  /*09e0*/  LDG.E.U16 R65, desc[UR22][R12.64] ;  /* 0x000000160c417981 */ /* 0x000362000c1e1500 */
[----:B0-----:R-:W-:-:S03]  /*09f0*/  LEA R20, P0, R10, R5, 0x1 ;  /* 0x000000050a147211 */ /* 0x001fc600078008ff */
[----:B------:R-:W5:Y:S01]  /*0a00*/  LDG.E.U16 R64, desc[UR22][R18.64] ;  /* 0x0000001612407981 */ /* 0x000f62000c1e1500 */
[----:B------:R-:W-:Y:S01]  /*0a10*/  LEA.HI.X.SX32 R21, R10, R2, 0x1, P0 ;  /* 0x000000020a157211 */ /* 0x000fe200000f0eff */
[----:B------:R-:W-:Y:S01]  /*0a20*/  IMAD R10, R11, 0x2, R32 ;  /* 0x000000020b0a7824 */ /* 0x000fe200078e0220 */
[----:B------:R-:W-:-:S03]  /*0a30*/  LEA R14, P0, R22, R5, 0x1 ;  /* 0x00000005160e7211 */ /* 0x000fc600078008ff */
[C---:B------:R-:W-:Y:S01]  /*0a40*/  IMAD R34, R11.reuse, 0x2, R10 ;  /* 0x000000020b227824 */ /* 0x040fe200078e020a */
[-C--:B------:R-:W-:Y:S01]  /*0a50*/  LEA.HI.X.SX32 R15, R22, R2.reuse, 0x1, P0 ;  /* 0x00000002160f7211 */ /* 0x080fe200000f0eff */
[----:B------:R0:W5:Y:S01]  /*0a60*/  LDG.E.U16 R66, desc[UR22][R20.64] ;  /* 0x0000001614427981 */ /* 0x000162000c1e1500 */
[-C--:B-1----:R-:W-:Y:S01]  /*0a70*/  LEA R16, P0, R24, R5.reuse, 0x1 ;  /* 0x0000000518107211 */ /* 0x082fe200078008ff */
[C---:B------:R-:W-:Y:S01]  /*0a80*/  IMAD R36, R11.reuse, 0x2, R34 ;  /* 0x000000020b247824 */ /* 0x040fe200078e0222 */
[-C--:B------:R-:W-:Y:S01]  /*0a90*/  LEA R22, P1, R26, R5.reuse, 0x1 ;  /* 0x000000051a167211 */ /* 0x080fe200078208ff */
[----:B------:R1:W5:Y:S01]  /*0aa0*/  LDG.E.U16 R67, desc[UR22][R14.64] ;  /* 0x000000160e437981 */ /* 0x000362000c1e1500 */
[-C--:B------:R-:W-:Y:S01]  /*0ab0*/  LEA.HI.X.SX32 R17, R24, R2.reuse, 0x1, P0 ;  /* 0x0000000218117211 */ /* 0x080fe200000f0eff */
[C---:B------:R-:W-:Y:S01]  /*0ac0*/  IMAD R24, R11.reuse, 0x2, R36 ;  /* 0x000000020b187824 */ /* 0x040fe200078e0224 */
[-C--:B------:R-:W-:Y:S02]  /*0ad0*/  LEA.HI.X.SX32 R23, R26, R2.reuse, 0x1, P1 ;  /* 0x000000021a177211 */ /* 0x080fe400008f0eff */
[-C--:B------:R-:W-:Y:S01]  /*0ae0*/  LEA R12, P0, R30, R5.reuse, 0x1 ;  /* 0x000000051e0c7211 */ /* 0x080fe200078008ff */
[C---:B------:R-:W-:Y:S01]  /*0af0*/  IMAD R26, R11.reuse, 0x2, R24 ;  /* 0x000000020b1a7824 */ /* 0x040fe200078e0218 */
[-C--:B0-----:R-:W-:Y:S01]  /*0b00*/  LEA R20, P1, R10, R5.reuse, 0x1 ;  /* 0x000000050a147211 */ /* 0x081fe200078208ff */
[----:B------:R0:W5:Y:S01]  /*0b10*/  LDG.E.U16 R68, desc[UR22][R16.64] ;  /* 0x0000001610447981 */ /* 0x000162000c1e1500 */
[-C--:B------:R-:W-:Y:S01]  /*0b20*/  LEA.HI.X.SX32 R13, R30, R2.reuse, 0x1, P0 ;  /* 0x000000021e0d7211 */ /* 0x080fe200000f0eff */
[C---:B------:R-:W-:Y:S01]  /*0b30*/  IMAD R30, R11.reuse, 0x2, R26 ;  /* 0x000000020b1e7824 */ /* 0x040fe200078e021a */
[CC--:B------:R-:W-:Y:S01]  /*0b40*/  LEA R18, P0, R28.reuse, R5.reuse, 0x1 ;  /* 0x000000051c127211 */ /* 0x0c0fe200078008ff */
[----:B------:R-:W5:Y:S02]  /*0b50*/  LDG.E.U16 R69, desc[UR22][R22.64] ;  /* 0x0000001616457981 */ /* 0x000f64000c1e1500 */
[C---:B------:R-:W-:Y:S01]  /*0b60*/  IMAD R38, R11.reuse, 0x2, R30 ;  /* 0x000000020b267824 */ /* 0x040fe200078e021e */
[-C--:B------:R-:W-:Y:S01]  /*0b70*/  LEA.HI.X.SX32 R19, R28, R2.reuse, 0x1, P0 ;  /* 0x000000021c137211 */ /* 0x080fe200000f0eff */
[----:B------:R0:W5:Y:S02]  /*0b80*/  LDG.E.U16 R70, desc[UR22][R12.64] ;  /* 0x000000160c467981 */ /* 0x000164000c1e1500 */
[C---:B------:R-:W-:Y:S01]  /*0b90*/  IMAD R28, R11.reuse, 0x2, R38 ;  /* 0x000000020b1c7824 */ /* 0x040fe200078e0226 */
[----:B-1----:R-:W-:Y:S01]  /*0ba0*/  LEA R14, P0, R32, R5, 0x1 ;  /* 0x00000005200e7211 */ /* 0x002fe200078008ff */
[----:B------:R1:W5:Y:S02]  /*0bb0*/  LDG.E.U16 R71, desc[UR22][R18.64] ;  /* 0x0000001612477981 */ /* 0x000364000c1e1500 */
[----:B------:R-:W-:Y:S01]  /*0bc0*/  IMAD R40, R11, 0x2, R28 ;  /* 0x000000020b287824 */ /* 0x000fe200078e021c */
[----:B------:R-:W-:-:S02]  /*0bd0*/  LEA.HI.X.SX32 R21, R10, R2, 0x1, P1 ;  /* 0x000000020a157211 */ /* 0x000fc400008f0eff */
[-C--:B------:R-:W-:Y:S01]  /*0be0*/  LEA.HI.X.SX32 R15, R32, R2.reuse, 0x1, P0 ;  /* 0x00000002200f7211 */ /* 0x080fe200000f0eff */
[C---:B------:R-:W-:Y:S01]  /*0bf0*/  IMAD R10, R11.reuse, 0x2, R40 ;  /* 0x000000020b0a7824 */ /* 0x040fe200078e0228 */
[CC--:B0-----:R-:W-:Y:S01]  /*0c00*/  LEA R16, P0, R34.reuse, R5.reuse, 0x1 ;  /* 0x0000000522107211 */ /* 0x0c1fe200078008ff */
[----:B------:R-:W5:Y:S02]  /*0c10*/  LDG.E.U16 R73, desc[UR22][R20.64] ;  /* 0x0000001614497981 */ /* 0x000f64000c1e1500 */
[C---:B------:R-:W-:Y:S01]  /*0c20*/  IMAD R32, R11.reuse, 0x2, R10 ;  /* 0x000000020b207824 */ /* 0x040fe200078e020a */
[-C--:B------:R-:W-:Y:S01]  /*0c30*/  LEA.HI.X.SX32 R17, R34, R2.reuse, 0x1, P0 ;  /* 0x0000000222117211 */ /* 0x080fe200000f0eff */
[----:B------:R0:W5:Y:S01]  /*0c40*/  LDG.E.U16 R72, desc[UR22][R14.64] ;  /* 0x000000160e487981 */ /* 0x000162000c1e1500 */
[C---:B------:R-:W-:Y:S01]  /*0c50*/  LEA R12, P0, R36.reuse, R5, 0x1 ;  /* 0x00000005240c7211 */ /* 0x040fe200078008ff */
[C---:B------:R-:W-:Y:S02]  /*0c60*/  IMAD R34, R11.reuse, 0x2, R32 ;  /* 0x000000020b227824 */ /* 0x040fe400078e0220 */
[----:B------:R0:W5:Y:S01]  /*0c70*/  LDG.E.U16 R74, desc[UR22][R16.64] ;  /* 0x00000016104a7981 */ /* 0x000162000c1e1500 */
[----:B------:R-:W-:Y:S01]  /*0c80*/  LEA.HI.X.SX32 R13, R36, R2, 0x1, P0 ;  /* 0x00000002240d7211 */ /* 0x000fe200000f0eff */
[----:B------:R-:W-:-:S04]  /*0c90*/  IMAD R36, R11, 0x2, R34 ;  /* 0x000000020b247824 */ /* 0x000fc800078e0222 */
[C---:B------:R-:W-:Y:S01]  /*0ca0*/  IMAD R42, R11.reuse, 0x2, R36 ;  /* 0x000000020b2a7824 */ /* 0x040fe200078e0224 */
[-C--:B-1----:R-:W-:Y:S01]  /*0cb0*/  LEA R18, P0, R24, R5.reuse, 0x1 ;  /* 0x0000000518127211 */ /* 0x082fe200078008ff */
[----:B------:R1:W5:Y:S02]  /*0cc0*/  LDG.E.U16 R75, desc[UR22][R12.64] ;  /* 0x000000160c4b7981 */ /* 0x000364000c1e1500 */
[C---:B------:R-:W-:Y:S01]  /*0cd0*/  IMAD R44, R11.reuse, 0x2, R42 ;  /* 0x000000020b2c7824 */ /* 0x040fe200078e022a */
[-C--:B0-----:R-:W-:Y:S02]  /*0ce0*/  LEA R14, P1, R26, R5.reuse, 0x1 ;  /* 0x000000051a0e7211 */ /* 0x081fe400078208ff */
[-C--:B------:R-:W-:Y:S01]  /*0cf0*/  LEA.HI.X.SX32 R19, R24, R2.reuse, 0x1, P0 ;  /* 0x0000000218137211 */ /* 0x080fe200000f0eff */
[C---:B------:R-:W-:Y:S01]  /*0d00*/  IMAD R46, R11.reuse, 0x2, R44 ;  /* 0x000000020b2e7824 */ /* 0x040fe200078e022c */
[-C--:B------:R-:W-:Y:S02]  /*0d10*/  LEA R20, P0, R30, R5.reuse, 0x1 ;  /* 0x000000051e147211 */ /* 0x080fe400078008ff */
[-C--:B------:R-:W-:Y:S01]  /*0d20*/  LEA.HI.X.SX32 R15, R26, R2.reuse, 0x1, P1 ;  /* 0x000000021a0f7211 */ /* 0x080fe200008f0eff */
[C---:B------:R-:W-:Y:S01]  /*0d30*/  IMAD R26, R11.reuse, 0x2, R46 ;  /* 0x000000020b1a7824 */ /* 0x040fe200078e022e */
[-C--:B------:R-:W-:Y:S01]  /*0d40*/  LEA.HI.X.SX32 R21, R30, R2.reuse, 0x1, P0 ;  /* 0x000000021e157211 */ /* 0x080fe200000f0eff */
[----:B------:R-:W5:Y:S01]  /*0d50*/  LDG.E.U16 R76, desc[UR22][R18.64] ;  /* 0x00000016124c7981 */ /* 0x000f62000c1e1500 */
[-C--:B------:R-:W-:Y:S01]  /*0d60*/  LEA R16, P0, R38, R5.reuse, 0x1 ;  /* 0x0000000526107211 */ /* 0x080fe200078008ff */
[C---:B------:R-:W-:Y:S01]  /*0d70*/  IMAD R30, R11.reuse, 0x2, R26 ;  /* 0x000000020b1e7824 */ /* 0x040fe200078e021a */
[-C--:B------:R-:W-:Y:S01]  /*0d80*/  LEA R22, P1, R36, R5.reuse, 0x1 ;  /* 0x0000000524167211 */ /* 0x080fe200078208ff */
[----:B------:R-:W5:Y:S01]  /*0d90*/  LDG.E.U16 R77, desc[UR22][R14.64] ;  /* 0x000000160e4d7981 */ /* 0x000f62000c1e1500 */
[-C--:B------:R-:W-:Y:S01]  /*0da0*/  LEA.HI.X.SX32 R17, R38, R2.reuse, 0x1, P0 ;  /* 0x0000000226117211 */ /* 0x080fe200000f0eff */
[C---:B------:R-:W-:Y:S01]  /*0db0*/  IMAD R38, R11.reuse, 0x2, R30 ;  /* 0x000000020b267824 */ /* 0x040fe200078e021e */
[CC--:B-1----:R-:W-:Y:S01]  /*0dc0*/  LEA R12, P0, R40.reuse, R5.reuse, 0x1 ;  /* 0x00000005280c7211 */ /* 0x0c2fe200078008ff */
[----:B------:R0:W5:Y:S03]  /*0dd0*/  LDG.E.U16 R78, desc[UR22][R20.64] ;  /* 0x00000016144e7981 */ /* 0x000166000c1e1500 */
[-C--:B------:R-:W-:Y:S01]  /*0de0*/  LEA.HI.X.SX32 R13, R40, R2.reuse, 0x1, P0 ;  /* 0x00000002280d7211 */ /* 0x080fe200000f0eff */
[C---:B------:R-:W-:Y:S01]  /*0df0*/  IMAD R40, R11.reuse, 0x2, R38 ;  /* 0x000000020b287824 */ /* 0x040fe200078e0226 */
[----:B------:R-:W-:Y:S01]  /*0e00*/  LEA.HI.X.SX32 R23, R36, R2, 0x1, P1 ;  /* 0x0000000224177211 */ /* 0x000fe200008f0eff */
[----:B------:R-:W5:Y:S01]  /*0e10*/  LDG.E.U16 R79, desc[UR22][R16.64] ;  /* 0x00000016104f7981 */ /* 0x000f62000c1e1500 */
[----:B------:R-:W-:Y:S01]  /*0e20*/  LEA R24, P0, R26, R5, 0x1 ;  /* 0x000000051a187211 */ /* 0x000fe200078008ff */
[----:B------:R-:W-:-:S02]  /*0e30*/  IMAD R36, R11, 0x2, R40 ;  /* 0x000000020b247824 */ /* 0x000fc400078e0228 */
[----:B------:R1:W5:Y:S01]  /*0e40*/  LDG.E.U16 R80, desc[UR22][R12.64] ;  /* 0x000000160c507981 */ /* 0x000362000c1e1500 */
[-C--:B------:R-:W-:Y:S02]  /*0e50*/  LEA.HI.X.SX32 R25, R26, R2.reuse, 0x1, P0 ;  /* 0x000000021a197211 */ /* 0x080fe400000f0eff */
[-C--:B0-----:R-:W-:Y:S01]  /*0e60*/  LEA R20, P1, R36, R5.reuse, 0x1 ;  /* 0x0000000524147211 */ /* 0x081fe200078208ff */
[----:B------:R-:W5:Y:S01]  /*0e70*/  LDG.E.U16 R81, desc[UR22][R22.64] ;  /* 0x0000001616517981 */ /* 0x000f62000c1e1500 */
[-C--:B------:R-:W-:Y:S02]  /*0e80*/  LEA R14, P0, R10, R5.reuse, 0x1 ;  /* 0x000000050a0e7211 */ /* 0x080fe400078008ff */
[-C--:B------:R-:W-:Y:S01]  /*0e90*/  LEA.HI.X.SX32 R21, R36, R2.reuse, 0x1, P1 ;  /* 0x0000000224157211 */ /* 0x080fe200008f0eff */
[----:B------:R-:W-:Y:S01]  /*0ea0*/  IMAD R36, R11, 0x2, R36 ;  /* 0x000000020b247824 */ /* 0x000fe200078e0224 */
[----:B------:R-:W-:Y:S01]  /*0eb0*/  LEA.HI.X.SX32 R15, R10, R2, 0x1, P0 ;  /* 0x000000020a0f7211 */ /* 0x000fe200000f0eff */
[----:B------:R-:W5:Y:S01]  /*0ec0*/  LDG.E.U16 R82, desc[UR22][R24.64] ;  /* 0x0000001618527981 */ /* 0x000f62000c1e1500 */
[----:B------:R-:W-:-:S02]  /*0ed0*/  LEA R18, P1, R42, R5, 0x1 ;  /* 0x000000052a127211 */ /* 0x000fc400078208ff */
[-C--:B-1----:R-:W-:Y:S01]  /*0ee0*/  LEA R12, P0, R30, R5.reuse, 0x1 ;  /* 0x000000051e0c7211 */ /* 0x082fe200078008ff */
[----:B------:R0:W5:Y:S01]  /*0ef0*/  LDG.E.U16 R84, desc[UR22][R20.64] ;  /* 0x0000001614547981 */ /* 0x000162000c1e1500 */
[-C--:B------:R-:W-:Y:S02]  /*0f00*/  LEA.HI.X.SX32 R19, R42, R2.reuse, 0x1, P1 ;  /* 0x000000022a137211 */ /* 0x080fe400008f0eff */
[-C--:B------:R-:W-:Y:S01]  /*0f10*/  LEA.HI.X.SX32 R13, R30, R2.reuse, 0x1, P0 ;  /* 0x000000021e0d7211 */ /* 0x080fe200000f0eff */
[----:B------:R-:W5:Y:S01]  /*0f20*/  LDG.E.U16 R42, desc[UR22][R14.64] ;  /* 0x000000160e2a7981 */ /* 0x000f62000c1e1500 */
[-C--:B------:R-:W-:Y:S02]  /*0f30*/  LEA R26, P1, R36, R5.reuse, 0x1 ;  /* 0x00000005241a7211 */ /* 0x080fe400078208ff */
[-C--:B------:R-:W-:Y:S01]  /*0f40*/  LEA R16, P0, R32, R5.reuse, 0x1 ;  /* 0x0000000520107211 */ /* 0x080fe200078008ff */
[----:B------:R1:W5:Y:S01]  /*0f50*/  LDG.E.U16 R30, desc[UR22][R18.64] ;  /* 0x00000016121e7981 */ /* 0x000362000c1e1500 */
[-C--:B------:R-:W-:Y:S01]  /*0f60*/  LEA.HI.X.SX32 R27, R36, R2.reuse, 0x1, P1 ;  /* 0x00000002241b7211 */ /* 0x080fe200008f0eff */
[----:B------:R-:W-:Y:S01]  /*0f70*/  IMAD R36, R11, 0x2, R36 ;  /* 0x000000020b247824 */ /* 0x000fe200078e0224 */
[----:B------:R-:W-:Y:S01]  /*0f80*/  LEA.HI.X.SX32 R17, R32, R2, 0x1, P0 ;  /* 0x0000000220117211 */ /* 0x000fe200000f0eff */
[----:B------:R1:W5:Y:S01]  /*0f90*/  LDG.E.U16 R83, desc[UR22][R12.64] ;  /* 0x000000160c537981 */ /* 0x000362000c1e1500 */
[----:B0-----:R-:W-:-:S02]  /*0fa0*/  LEA R20, P1, R44, R5, 0x1 ;  /* 0x000000052c147211 */ /* 0x001fc400078208ff */
[-C--:B------:R-:W-:Y:S01]  /*0fb0*/  LEA R22, P0, R38, R5.reuse, 0x1 ;  /* 0x0000000526167211 */ /* 0x080fe200078008ff */
[----:B------:R0:W5:Y:S01]  /*0fc0*/  LDG.E.U16 R24, desc[UR22][R16.64] ;  /* 0x0000001610187981 */ /* 0x000162000c1e1500 */
[-C--:B------:R-:W-:Y:S02]  /*0fd0*/  LEA.HI.X.SX32 R21, R44, R2.reuse, 0x1, P1 ;  /* 0x000000022c157211 */ /* 0x080fe400008f0eff */
[-C--:B------:R-:W-:Y:S01]  /*0fe0*/  LEA.HI.X.SX32 R23, R38, R2.reuse, 0x1, P0 ;  /* 0x0000000226177211 */ /* 0x080fe200000f0eff */
[----:B------:R-:W5:Y:S01]  /*0ff0*/  LDG.E.U16 R26, desc[UR22][R26.64] ;  /* 0x000000161a1a7981 */ /* 0x000f62000c1e1500 */
[-C--:B-1----:R-:W-:Y:S02]  /*1000*/  LEA R18, P1, R36, R5.reuse, 0x1 ;  /* 0x0000000524127211 */ /* 0x082fe400078208ff */
[-C--:B------:R-:W-:Y:S01]  /*1010*/  LEA R12, P0, R28, R5.reuse, 0x1 ;  /* 0x000000051c0c7211 */ /* 0x080fe200078008ff */
[----:B------:R1:W5:Y:S01]  /*1020*/  LDG.E.U16 R25, desc[UR22][R20.64] ;  /* 0x0000001614197981 */ /* 0x000362000c1e1500 */
[-C--:B------:R-:W-:Y:S01]  /*1030*/  LEA.HI.X.SX32 R19, R36, R2.reuse, 0x1, P1 ;  /* 0x0000000224137211 */ /* 0x080fe200008f0eff */
[----:B------:R-:W-:Y:S01]  /*1040*/  IMAD R36, R11, 0x2, R36 ;  /* 0x000000020b247824 */ /* 0x000fe200078e0224 */
[----:B------:R-:W-:Y:S01]  /*1050*/  LEA.HI.X.SX32 R13, R28, R2, 0x1, P0 ;  /* 0x000000021c0d7211 */ /* 0x000fe200000f0eff */
[----:B------:R-:W5:Y:S01]  /*1060*/  LDG.E.U16 R22, desc[UR22][R22.64] ;  /* 0x0000001616167981 */ /* 0x000f62000c1e1500 */
[----:B------:R-:W-:-:S02]  /*1070*/  LEA R10, P0, R34, R5, 0x1 ;  /* 0x00000005220a7211 */ /* 0x000fc400078008ff */
[-C--:B------:R-:W-:Y:S01]  /*1080*/  LEA R14, P1, R46, R5.reuse, 0x1 ;  /* 0x000000052e0e7211 */ /* 0x080fe200078208ff */
[----:B------:R-:W5:Y:S01]  /*1090*/  LDG.E.U16 R18, desc[UR22][R18.64] ;  /* 0x0000001612127981 */ /* 0x000f62000c1e1500 */
[-C--:B------:R-:W-:Y:S02]  /*10a0*/  LEA.HI.X.SX32 R11, R34, R2.reuse, 0x1, P0 ;  /* 0x00000002220b7211 */ /* 0x080fe400000f0eff */
[-C--:B------:R-:W-:Y:S01]  /*10b0*/  LEA.HI.X.SX32 R15, R46, R2.reuse, 0x1, P1 ;  /* 0x000000022e0f7211 */ /* 0x080fe200008f0eff */
[----:B------:R2:W5:Y:S01]  /*10c0*/  LDG.E.U16 R13, desc[UR22][R12.64] ;  /* 0x000000160c0d7981 */ /* 0x000562000c1e1500 */
[-C--:B0-----:R-:W-:Y:S02]  /*10d0*/  LEA R16, P0, R40, R5.reuse, 0x1 ;  /* 0x0000000528107211 */ /* 0x081fe400078008ff */
[----:B-1----:R-:W-:Y:S01]  /*10e0*/  LEA R20, P1, R36, R5, 0x1 ;  /* 0x0000000524147211 */ /* 0x002fe200078208ff */
[----:B------:R-:W5:Y:S01]  /*10f0*/  LDG.E.U16 R10, desc[UR22][R10.64] ;  /* 0x000000160a0a7981 */ /* 0x000f62000c1e1500 */
[----:B------:R-:W-:-:S02]  /*1100*/  LEA.HI.X.SX32 R17, R40, R2, 0x1, P0 ;  /* 0x0000000228117211 */ /* 0x000fc400000f0eff */
[----:B------:R-:W-:Y:S01]  /*1110*/  LEA.HI.X.SX32 R21, R36, R2, 0x1, P1 ;  /* 0x0000000224157211 */ /* 0x000fe200008f0eff */
[----:B------:R-:W5:Y:S04]  /*1120*/  LDG.E.U16 R14, desc[UR22][R14.64] ;  /* 0x000000160e0e7981 */ /* 0x000f68000c1e1500 */
[----:B------:R-:W5:Y:S04]  /*1130*/  LDG.E.U16 R16, desc[UR22][R16.64] ;  /* 0x0000001610107981 */ /* 0x000f68000c1e1500 */
[----:B------:R-:W5:Y:S01]  /*1140*/  LDG.E.U16 R20, desc[UR22][R20.64] ;  /* 0x0000001614147981 */ /* 0x000f62000c1e1500 */
[----:B------:R-:W0:Y:S01]  /*1150*/  S2UR UR4, SR_CgaCtaId ;  /* 0x00000000000479c3 */ /* 0x000e220000008800 */
[----:B--2---:R-:W-:-:S02]  /*1160*/  LOP3.LUT R12, R252, 0x3f, RZ, 0xc0, !PT ;  /* 0x0000003ffc0c7812 */ /* 0x004fc400078ec0ff */
[----:B------:R-:W-:-:S03]  /*1170*/  SHF.R.S32.HI R2, RZ, 0x7, R252 ;  /* 0x00000007ff027819 */ /* 0x000fc600000114fc */
[----:B------:R-:W-:Y:S01]  /*1180*/  IMAD.SHL.U32 R5, R12, 0x2, RZ ;  /* 0x000000020c057824 */ /* 0x000fe200078e00ff */
[----:B------:R-:W-:Y:S01]  /*1190*/  SGXT R2, R2, 0x1 ;  /* 0x000000010202781a */ /* 0x000fe20000000200 */
[----:B------:R-:W-:-:S03]  /*11a0*/  UMOV UR20, 0x400 ;  /* 0x0000040000147882 */ /* 0x000fc60000000000 */
[----:B------:R-:W-:Y:S02]  /*11b0*/  LOP3.LUT R5, R5, 0x90, R2, 0x78, !PT ;  /* 0x0000009005057812 */ /* 0x000fe400078e7802 */
[----:B------:R-:W-:Y:S01]  /*11c0*/  LOP3.LUT R2, R252, 0x40, RZ, 0xc0, !PT ;  /* 0x00000040fc027812 */ /* 0x000fe200078ec0ff */
[----:B------:R-:W-:-:S04]  /*11d0*/  VIADD R120, R3, 0x80 ;  /* 0x0000008003787836 */ /* 0x000fc80000000000 */
[----:B------:R-:W-:Y:S01]  /*11e0*/  IMAD R2, R2, 0x100, R5 ;  /* 0x0000010002027824 */ /* 0x000fe200078e0205 */
[----:B0-----:R-:W-:-:S04]  /*11f0*/  ULEA UR20, UR4, UR20, 0x18 ;  /* 0x0000001404147291 */ /* 0x001fc8000f8ec03f */
[----:B------:R-:W-:Y:S02]  /*1200*/  LOP3.LUT R5, R2, 0x20, RZ, 0x3c, !PT ;  /* 0x0000002002057812 */ /* 0x000fe400078e3cff */
[----:B------:R-:W-:-:S03]  /*1210*/  ISETP.GE.AND P0, PT, R120, 0x1, PT ;  /* 0x000000017800780c */ /* 0x000fc60003f06270 */
[----:B------:R0:W-:Y:S04]  /*1220*/  STS.U16 [R2+UR20], R4 ;  /* 0x0000000402007988 */ /* 0x0001e80008000414 */
[----:B---3--:R-:W-:Y:S01]  /*1230*/  STS.U16 [R2+UR20+0x400], R9 ;  /* 0x0004000902007988 */ /* 0x008fe20008000414 */
[----:B0-----:R-:W-:-:S03]  /*1240*/  LOP3.LUT R4, R2, 0x40, RZ, 0x3c, !PT ;  /* 0x0000004002047812 */ /* 0x001fc600078e3cff */
[----:B----4-:R0:W-:Y:S04]  /*1250*/  STS.U16 [R2+UR20+0x800], R35 ;  /* 0x0008002302007988 */ /* 0x0101e80008000414 */
[----:B------:R-:W-:Y:S01]  /*1260*/  STS.U16 [R2+UR20+0xc00], R43 ;  /* 0x000c002b02007988 */ /* 0x000fe20008000414 */
[----:B------:R-:W-:-:S03]  /*1270*/  IMAD.MOV.U32 R116, RZ, RZ, -0x800000 ;  /* 0xff800000ff747424 */ /* 0x000fc600078e00ff */
[----:B------:R-:W-:Y:S01]  /*1280*/  STS.U16 [R2+UR20+0x1000], R49 ;  /* 0x0010003102007988 */ /* 0x000fe20008000414 */
[----:B0-----:R-:W-:Y:S02]  /*1290*/  CS2R R34, SRZ ;  /* 0x0000000000227805 */ /* 0x001fe4000001ff00 */
[----:B------:R-:W-:Y:S01]  /*12a0*/  CS2R R86, SRZ ;  /* 0x0000000000567805 */ /* 0x000fe2000001ff00 */
[----:B------:R-:W-:Y:S04]  /*12b0*/  STS.U16 [R2+UR20+0x1400], R53 ;  /* 0x0014003502007988 */ /* 0x000fe80008000414 */
[----:B------:R-:W-:Y:S04]  /*12c0*/  STS.U16 [R2+UR20+0x1800], R57 ;  /* 0x0018003902007988 */ /* 0x000fe80008000414 */
[----:B-----5:R-:W-:Y:S04]  /*12d0*/  STS.U16 [R2+UR20+0x1c00], R61 ;  /* 0x001c003d02007988 */ /* 0x020fe80008000414 */
[----:B------:R-:W-:Y:S04]  /*12e0*/  STS.U16 [R2+UR20+0x2000], R65 ;  /* 0x0020004102007988 */ /* 0x000fe80008000414 */
        /* <DEDUP_REMOVED lines=23> */
[----:B------:R0:W-:Y:S04]  /*1460*/  STS.U16 [R4+UR20+0x200], R7 ;  /* 0x0002000704007988 */ /* 0x0001e80008000414 */
[----:B------:R-:W-:Y:S01]  /*1470*/  STS.U16 [R4+UR20+0x600], R31 ;  /* 0x0006001f04007988 */ /* 0x000fe20008000414 */
[----:B0-----:R-:W-:-:S03]  /*1480*/  LOP3.LUT R7, R2, 0x60, RZ, 0x3c, !PT ;  /* 0x0000006002077812 */ /* 0x001fc600078e3cff */
        /* <DEDUP_REMOVED lines=12> */
[----:B------:R-:W-:Y:S04]  /*1550*/  STS.U16 [R4+UR20+0x3a00], R22 ;  /* 0x003a001604007988 */ /* 0x000fe80008000414 */
[----:B------:R-:W-:Y:S01]  /*1560*/  STS.U16 [R4+UR20+0x3e00], R18 ;  /* 0x003e001204007988 */ /* 0x000fe20008000414 */
[----:B------:R-:W-:-:S03]  /*1570*/  IMAD.MOV.U32 R6, RZ, RZ, 0x3f800000 ;  /* 0x3f800000ff067424 */ /* 0x000fc600078e00ff */
[----:B------:R1:W-:Y:S01]  /*1580*/  STS.U16 [R7+UR20+0x300], R8 ;  /* 0x0003000807007988 */ /* 0x0003e20008000414 */
[----:B------:R-:W-:-:S03]  /*1590*/  IMAD.MOV.U32 R5, RZ, RZ, 0x3f800000 ;  /* 0x3f800000ff057424 */ /* 0x000fc600078e00ff */
[----:B------:R2:W-:Y:S01]  /*15a0*/  STS.U16 [R7+UR20+0x700], R33 ;  /* 0x0007002107007988 */ /* 0x0005e20008000414 */
[----:B0-----:R-:W-:-:S03]  /*15b0*/  CS2R R24, SRZ ;  /* 0x0000000000187805 */ /* 0x001fc6000001ff00 */
[----:B------:R0:W-:Y:S01]  /*15c0*/  STS.U16 [R7+UR20+0xb00], R41 ;  /* 0x000b002907007988 */ /* 0x0001e20008000414 */
[----:B------:R-:W-:-:S03]  /*15d0*/  CS2R R26, SRZ ;  /* 0x00000000001a7805 */ /* 0x000fc6000001ff00 */
[----:B------:R3:W-:Y:S01]  /*15e0*/  STS.U16 [R7+UR20+0xf00], R48 ;  /* 0x000f003007007988 */ /* 0x0007e20008000414 */
[----:B-1----:R-:W-:-:S03]  /*15f0*/  IMAD.MOV.U32 R8, RZ, RZ, -0x800000 ;  /* 0xff800000ff087424 */ /* 0x002fc600078e00ff */
[----:B------:R1:W-:Y:S01]  /*1600*/  STS.U16 [R7+UR20+0x1300], R52 ;  /* 0x0013003407007988 */ /* 0x0003e20008000414 */
[----:B------:R-:W-:-:S03]  /*1610*/  CS2R R28, SRZ ;  /* 0x00000000001c7805 */ /* 0x000fc6000001ff00 */
[----:B------:R4:W-:Y:S01]  /*1620*/  STS.U16 [R7+UR20+0x1700], R56 ;  /* 0x0017003807007988 */ /* 0x0009e20008000414 */
[----:B------:R-:W-:-:S03]  /*1630*/  CS2R R30, SRZ ;  /* 0x00000000001e7805 */ /* 0x000fc6000001ff00 */
[----:B------:R5:W-:Y:S01]  /*1640*/  STS.U16 [R7+UR20+0x1b00], R60 ;  /* 0x001b003c07007988 */ /* 0x000be20008000414 */
[----:B--2---:R-:W-:-:S03]  /*1650*/  CS2R R32, SRZ ;  /* 0x0000000000207805 */ /* 0x004fc6000001ff00 */
[----:B------:R2:W-:Y:S01]  /*1660*/  STS.U16 [R7+UR20+0x1f00], R64 ;  /* 0x001f004007007988 */ /* 0x0005e20008000414 */
[----:B------:R-:W-:-:S03]  /*1670*/  CS2R R36, SRZ ;  /* 0x0000000000247805 */ /* 0x000fc6000001ff00 */
[----:B------:R2:W-:Y:S01]  /*1680*/  STS.U16 [R7+UR20+0x2300], R68 ;  /* 0x0023004407007988 */ /* 0x0005e20008000414 */
[----:B------:R-:W-:-:S03]  /*1690*/  CS2R R38, SRZ ;  /* 0x0000000000267805 */ /* 0x000fc6000001ff00 */
[----:B------:R2:W-:Y:S01]  /*16a0*/  STS.U16 [R7+UR20+0x2700], R72 ;  /* 0x0027004807007988 */ /* 0x0005e20008000414 */
[----:B0-----:R-:W-:-:S03]  /*16b0*/  CS2R R40, SRZ ;  /* 0x0000000000287805 */ /* 0x001fc6000001ff00 */
[----:B------:R0:W-:Y:S01]  /*16c0*/  STS.U16 [R7+UR20+0x2b00], R76 ;  /* 0x002b004c07007988 */ /* 0x0001e20008000414 */
[----:B------:R-:W-:-:S03]  /*16d0*/  CS2R R42, SRZ ;  /* 0x00000000002a7805 */ /* 0x000fc6000001ff00 */
[----:B------:R0:W-:Y:S01]  /*16e0*/  STS.U16 [R7+UR20+0x2f00], R13 ;  /* 0x002f000d07007988 */ /* 0x0001e20008000414 */
[----:B------:R-:W-:-:S03]  /*16f0*/  CS2R R44, SRZ ;  /* 0x00000000002c7805 */ /* 0x000fc6000001ff00 */
[----:B------:R0:W-:Y:S01]  /*1700*/  STS.U16 [R7+UR20+0x3300], R10 ;  /* 0x0033000a07007988 */ /* 0x0001e20008000414 */
[----:B------:R-:W-:-:S03]  /*1710*/  CS2R R46, SRZ ;  /* 0x00000000002e7805 */ /* 0x000fc6000001ff00 */
[----:B------:R0:W-:Y:S01]  /*1720*/  STS.U16 [R7+UR20+0x3700], R14 ;  /* 0x0037000e07007988 */ /* 0x0001e20008000414 */
[----:B---3--:R-:W-:-:S03]  /*1730*/  CS2R R48, SRZ ;  /* 0x0000000000307805 */ /* 0x008fc6000001ff00 */
[----:B------:R3:W-:Y:S01]  /*1740*/  STS.U16 [R7+UR20+0x3b00], R16 ;  /* 0x003b001007007988 */ /* 0x0007e20008000414 */
[----:B------:R-:W-:-:S03]  /*1750*/  CS2R R50, SRZ ;  /* 0x0000000000327805 */ /* 0x000fc6000001ff00 */
[----:B------:R3:W-:Y:S01]  /*1760*/  STS.U16 [R7+UR20+0x3f00], R20 ;  /* 0x003f001407007988 */ /* 0x0007e20008000414 */
[----:B-1----:R-:W-:Y:S02]  /*1770*/  CS2R R52, SRZ ;  /* 0x0000000000347805 */ /* 0x002fe4000001ff00 */
[----:B------:R-:W-:Y:S02]  /*1780*/  CS2R R54, SRZ ;  /* 0x0000000000367805 */ /* 0x000fe4000001ff00 */
[----:B----4-:R-:W-:Y:S02]  /*1790*/  CS2R R56, SRZ ;  /* 0x0000000000387805 */ /* 0x010fe4000001ff00 */
[----:B------:R-:W-:Y:S02]  /*17a0*/  CS2R R58, SRZ ;  /* 0x00000000003a7805 */ /* 0x000fe4000001ff00 */
[----:B-----5:R-:W-:Y:S02]  /*17b0*/  CS2R R60, SRZ ;  /* 0x00000000003c7805 */ /* 0x020fe4000001ff00 */
[----:B------:R-:W-:-:S02]  /*17c0*/  CS2R R62, SRZ ;  /* 0x00000000003e7805 */ /* 0x000fc4000001ff00 */
[----:B--2---:R-:W-:Y:S02]  /*17d0*/  CS2R R64, SRZ ;  /* 0x0000000000407805 */ /* 0x004fe4000001ff00 */
[----:B------:R-:W-:Y:S02]  /*17e0*/  CS2R R66, SRZ ;  /* 0x0000000000427805 */ /* 0x000fe4000001ff00 */
[----:B------:R-:W-:Y:S02]  /*17f0*/  CS2R R68, SRZ ;  /* 0x0000000000447805 */ /* 0x000fe4000001ff00 */
[----:B------:R-:W-:Y:S02]  /*1800*/  CS2R R70, SRZ ;  /* 0x0000000000467805 */ /* 0x000fe4000001ff00 */
[----:B------:R-:W-:Y:S02]  /*1810*/  CS2R R72, SRZ ;  /* 0x0000000000487805 */ /* 0x000fe4000001ff00 */
[----:B------:R-:W-:-:S02]  /*1820*/  CS2R R74, SRZ ;  /* 0x00000000004a7805 */ /* 0x000fc4000001ff00 */
[----:B0-----:R-:W-:Y:S02]  /*1830*/  CS2R R76, SRZ ;  /* 0x00000000004c7805 */ /* 0x001fe4000001ff00 */
[----:B------:R-:W-:Y:S02]  /*1840*/  CS2R R78, SRZ ;  /* 0x00000000004e7805 */ /* 0x000fe4000001ff00 */
[----:B------:R-:W-:Y:S02]  /*1850*/  CS2R R80, SRZ ;  /* 0x0000000000507805 */ /* 0x000fe4000001ff00 */
[----:B------:R-:W-:Y:S02]  /*1860*/  CS2R R82, SRZ ;  /* 0x0000000000527805 */ /* 0x000fe4000001ff00 */
[----:B------:R-:W-:Y:S01]  /*1870*/  CS2R R84, SRZ ;  /* 0x0000000000547805 */ /* 0x000fe2000001ff00 */
[----:B---3--:R-:W-:Y:S06]  /*1880*/  @!P0 BRA `(.L_x_0) ;  /* 0x0000003c00348947 */ /* 0x008fec0003800000 */
[----:B------:R-:W0:Y:S01]  /*1890*/  LDC.64 R22, c[0x0][0x250] ;  /* 0x00009400ff167b82 */ /* 0x000e220000000a00 */
[--C-:B------:R-:W-:Y:S01]  /*18a0*/  SHF.R.U32.HI R5, RZ, 0x2, R252.reuse ;  /* 0x00000002ff057819 */ /* 0x100fe200000116fc */
[----:B------:R-:W-:Y:S01]  /*18b0*/  ULDC UR4, c[0x0][0x258] ;  /* 0x0000960000047ab9 */ /* 0x000fe20000000800 */
[--C-:B------:R-:W-:Y:S01]  /*18c0*/  SHF.R.U32.HI R2, RZ, 0x1, R252.reuse ;  /* 0x00000001ff027819 */ /* 0x100fe200000116fc */
[----:B------:R-:W-:Y:S01]  /*18d0*/  ULDC.64 UR8, c[0x0][0x220] ;  /* 0x0000880000087ab9 */ /* 0x000fe20000000a00 */
[----:B------:R-:W-:Y:S01]  /*18e0*/  SGXT.U32 R5, R5, 0x3 ;  /* 0x000000030505781a */ /* 0x000fe20000000000 */
[----:B------:R-:W-:Y:S01]  /*18f0*/  UIADD3 UR6, UR20, 0x8000, URZ ;  /* 0x0000800014067890 */ /* 0x000fe2000fffe03f */
[----:B------:R-:W-:Y:S01]  /*1900*/  SHF.R.U32.HI R4, RZ, 0x5, R252 ;  /* 0x00000005ff047819 */ /* 0x000fe200000116fc */
[----:B------:R-:W1:Y:S01]  /*1910*/  LDC.64 R248, c[0x0][0x260] ;  /* 0x00009800fff87b82 */ /* 0x000e620000000a00 */
[----:B------:R-:W-:Y:S01]  /*1920*/  LOP3.LUT R18, R5, 0x70, R2, 0xf8, !PT ;  /* 0x0000007005127812 */ /* 0x000fe200078ef802 */
[----:B------:R-:W-:Y:S01]  /*1930*/  USHF.R.U32.HI UR6, URZ, 0x4, UR6 ;  /* 0x000000043f067899 */ /* 0x000fe20008011606 */
[----:B------:R-:W-:-:S02]  /*1940*/  R2UR UR44, R4 ;  /* 0x00000000042c72ca */ /* 0x000fc400000e0000 */
[----:B------:R-:W-:Y:S02]  /*1950*/  CS2R R28, SRZ ;  /* 0x00000000001c7805 */ /* 0x000fe4000001ff00 */
[----:B------:R-:W-:Y:S01]  /*1960*/  SHF.R.U32.HI R11, RZ, 0x6, R252 ;  /* 0x00000006ff0b7819 */ /* 0x000fe200000116fc */
[----:B------:R-:W-:Y:S01]  /*1970*/  USGXT.U32 UR18, UR6, 0xe ;  /* 0x0000000e0612789a */ /* 0x000fe20008000000 */
[----:B------:R-:W-:Y:S01]  /*1980*/  CS2R R30, SRZ ;  /* 0x00000000001e7805 */ /* 0x000fe2000001ff00 */
[----:B------:R-:W2:Y:S01]  /*1990*/  LDC R26, c[0x0][0x268] ;  /* 0x00009a00ff1a7b82 */ /* 0x000ea20000000800 */
[----:B------:R-:W-:Y:S01]  /*19a0*/  CS2R R32, SRZ ;  /* 0x0000000000207805 */ /* 0x000fe2000001ff00 */
[----:B------:R-:W-:Y:S01]  /*19b0*/  UIADD3 UR10, UP0, UR18, 0x2, URZ ;  /* 0x00000002120a7890 */ /* 0x000fe2000ff1e03f */
[----:B------:R-:W-:Y:S02]  /*19c0*/  CS2R R34, SRZ ;  /* 0x0000000000227805 */ /* 0x000fe4000001ff00 */
[----:B------:R-:W-:-:S02]  /*19d0*/  CS2R R36, SRZ ;  /* 0x0000000000247805 */ /* 0x000fc4000001ff00 */
[----:B------:R-:W-:Y:S02]  /*19e0*/  CS2R R38, SRZ ;  /* 0x0000000000267805 */ /* 0x000fe4000001ff00 */
[----:B------:R-:W-:Y:S02]  /*19f0*/  CS2R R40, SRZ ;  /* 0x0000000000287805 */ /* 0x000fe4000001ff00 */
[----:B------:R-:W-:Y:S01]  /*1a00*/  CS2R R42, SRZ ;  /* 0x00000000002a7805 */ /* 0x000fe2000001ff00 */
[----:B0-----:R-:W-:Y:S01]  /*1a10*/  IMAD R6, R0, R23, RZ ;  /* 0x0000001700067224 */ /* 0x001fe200078e02ff */
[----:B------:R-:W-:Y:S01]  /*1a20*/  LOP3.LUT R0, R252, 0x7f, RZ, 0xc0, !PT ;  /* 0x0000007ffc007812 */ /* 0x000fe200078ec0ff */
[----:B------:R-:W-:Y:S01]  /*1a30*/  IMAD R22, R22, UR7, RZ ;  /* 0x0000000716167c24 */ /* 0x000fe2000f8e02ff */
[----:B------:R-:W-:Y:S01]  /*1a40*/  CS2R R44, SRZ ;  /* 0x00000000002c7805 */ /* 0x000fe2000001ff00 */
[C---:B------:R-:W-:Y:S01]  /*1a50*/  IMAD R8, R23.reuse, 0x2, R6 ;  /* 0x0000000217087824 */ /* 0x040fe200078e0206 */
[----:B------:R-:W-:Y:S01]  /*1a60*/  CS2R R46, SRZ ;  /* 0x00000000002e7805 */ /* 0x000fe2000001ff00 */
[----:B------:R-:W-:Y:S01]  /*1a70*/  IMAD R2, R0, UR4, RZ ;  /* 0x0000000400027c24 */ /* 0x000fe2000f8e02ff */
[----:B------:R-:W-:Y:S01]  /*1a80*/  ULDC.64 UR4, c[0x0][0x218] ;  /* 0x0000860000047ab9 */ /* 0x000fe20000000a00 */
[C---:B------:R-:W-:Y:S01]  /*1a90*/  IMAD R10, R23.reuse, 0x2, R8 ;  /* 0x00000002170a7824 */ /* 0x040fe200078e0208 */
[----:B------:R-:W-:Y:S01]  /*1aa0*/  CS2R R48, SRZ ;  /* 0x0000000000307805 */ /* 0x000fe2000001ff00 */
[----:B-1----:R-:W-:Y:S01]  /*1ab0*/  IMAD R7, R12, R249, RZ ;  /* 0x000000f90c077224 */ /* 0x002fe200078e02ff */
[----:B------:R-:W-:Y:S01]  /*1ac0*/  CS2R R50, SRZ ;  /* 0x0000000000327805 */ /* 0x000fe2000001ff00 */
[C---:B------:R-:W-:Y:S01]  /*1ad0*/  IMAD R12, R23.reuse, 0x2, R10 ;  /* 0x00000002170c7824 */ /* 0x040fe200078e020a */
[----:B------:R-:W-:Y:S01]  /*1ae0*/  CS2R R52, SRZ ;  /* 0x0000000000347805 */ /* 0x000fe2000001ff00 */
[----:B------:R-:W-:Y:S01]  /*1af0*/  IMAD R248, R248, UR7, RZ ;  /* 0x00000007f8f87c24 */ /* 0x000fe2000f8e02ff */
[----:B------:R-:W-:Y:S01]  /*1b00*/  CS2R R54, SRZ ;  /* 0x0000000000367805 */ /* 0x000fe2000001ff00 */
[----:B------:R-:W-:Y:S01]  /*1b10*/  IMAD.SHL.U32 R5, R2, 0x2, RZ ;  /* 0x0000000202057824 */ /* 0x000fe200078e00ff */
[----:B------:R-:W-:Y:S01]  /*1b20*/  CS2R R56, SRZ ;  /* 0x0000000000387805 */ /* 0x000fe2000001ff00 */
[----:B------:R-:W-:Y:S01]  /*1b30*/  IMAD.SHL.U32 R0, R22, 0x2, RZ ;  /* 0x0000000216007824 */ /* 0x000fe200078e00ff */
[----:B------:R-:W-:Y:S01]  /*1b40*/  CS2R R58, SRZ ;  /* 0x00000000003a7805 */ /* 0x000fe2000001ff00 */
[----:B------:R-:W-:Y:S01]  /*1b50*/  IMAD R14, R23, 0x2, R12 ;  /* 0x00000002170e7824 */ /* 0x000fe200078e020c */
[----:B------:R-:W-:Y:S01]  /*1b60*/  CS2R R60, SRZ ;  /* 0x00000000003c7805 */ /* 0x000fe2000001ff00 */
[----:B------:R-:W-:Y:S01]  /*1b70*/  IMAD.SHL.U32 R4, R248, 0x2, RZ ;  /* 0x00000002f8047824 */ /* 0x000fe200078e00ff */
[----:B------:R-:W-:Y:S01]  /*1b80*/  IADD3 R183, P0, P1, R5, UR4, R0 ;  /* 0x0000000405b77c10 */ /* 0x000fe2000f91e000 */
[----:B------:R-:W-:Y:S01]  /*1b90*/  IMAD.SHL.U32 R9, R7, 0x2, RZ ;  /* 0x0000000207097824 */ /* 0x000fe200078e00ff */
[----:B------:R-:W-:Y:S01]  /*1ba0*/  SGXT.U32 R0, R11, 0x2 ;  /* 0x000000020b00781a */ /* 0x000fe20000000000 */
[----:B------:R-:W-:Y:S01]  /*1bb0*/  IMAD R16, R23, 0x2, R14 ;  /* 0x0000000217107824 */ /* 0x000fe200078e020e */
[----:B------:R-:W-:Y:S01]  /*1bc0*/  CS2R R62, SRZ ;  /* 0x00000000003e7805 */ /* 0x000fe2000001ff00 */
[----:B------:R-:W-:Y:S01]  /*1bd0*/  IMAD.HI R5, R2, 0x2, RZ ;  /* 0x0000000202057827 */ /* 0x000fe200078e02ff */
[----:B------:R-:W-:-:S02]  /*1be0*/  IADD3 R120, P2, P3, R9, UR8, R4 ;  /* 0x0000000809787c10 */ /* 0x000fc4000fb5e004 */
[----:B------:R-:W-:Y:S02]  /*1bf0*/  CS2R R64, SRZ ;  /* 0x0000000000407805 */ /* 0x000fe4000001ff00 */
[----:B------:R-:W-:Y:S01]  /*1c00*/  LOP3.LUT R4, R18, R3, RZ, 0xfc, !PT ;  /* 0x0000000312047212 */ /* 0x000fe200078efcff */
[----:B------:R-:W-:Y:S01]  /*1c10*/  IMAD.HI R22, R22, 0x2, RZ ;  /* 0x0000000216167827 */ /* 0x000fe200078e02ff */
[----:B------:R-:W-:Y:S02]  /*1c20*/  CS2R R66, SRZ ;  /* 0x0000000000427805 */ /* 0x000fe4000001ff00 */
[----:B------:R-:W-:Y:S02]  /*1c30*/  CS2R R68, SRZ ;  /* 0x0000000000447805 */ /* 0x000fe4000001ff00 */
[----:B------:R-:W-:Y:S01]  /*1c40*/  CS2R R70, SRZ ;  /* 0x0000000000467805 */ /* 0x000fe2000001ff00 */
[----:B------:R-:W-:Y:S01]  /*1c50*/  IMAD.HI R248, R248, 0x2, RZ ;  /* 0x00000002f8f87827 */ /* 0x000fe200078e02ff */
[----:B------:R-:W-:Y:S01]  /*1c60*/  IADD3.X R27, R5, UR5, R22, P0, P1 ;  /* 0x00000005051b7c10 */ /* 0x000fe200087e2416 */
[----:B------:R-:W-:Y:S01]  /*1c70*/  UMOV UR5, URZ ;  /* 0x0000003f00057c82 */ /* 0x000fe20008000000 */
[----:B------:R-:W-:Y:S01]  /*1c80*/  LEA R126, P1, R6, R183, 0x1 ;  /* 0x000000b7067e7211 */ /* 0x000fe200078208ff */
[----:B------:R-:W-:Y:S01]  /*1c90*/  IMAD.HI R7, R7, 0x2, RZ ;  /* 0x0000000207077827 */ /* 0x000fe200078e02ff */
[----:B------:R-:W-:Y:S01]  /*1ca0*/  UIADD3.X UR11, UR5, 0x40000040, URZ, UP0, !UPT ;  /* 0x40000040050b7890 */ /* 0x000fe200087fe43f */
[----:B------:R-:W-:-:S02]  /*1cb0*/  CS2R R72, SRZ ;  /* 0x0000000000487805 */ /* 0x000fc4000001ff00 */
[----:B------:R-:W-:Y:S01]  /*1cc0*/  LEA.HI.X.SX32 R127, R6, R27, 0x1, P1 ;  /* 0x0000001b067f7211 */ /* 0x000fe200008f0eff */
[----:B------:R-:W-:Y:S01]  /*1cd0*/  IMAD R2, R23, 0x2, R16 ;  /* 0x0000000217027824 */ /* 0x000fe200078e0210 */
[----:B------:R-:W-:Y:S01]  /*1ce0*/  IADD3.X R248, R7, UR9, R248, P2, P3 ;  /* 0x0000000907f87c10 */ /* 0x000fe200097e64f8 */
[----:B--2---:R-:W-:Y:S01]  /*1cf0*/  IMAD R9, R0, R26, RZ ;  /* 0x0000001a00097224 */ /* 0x004fe200078e02ff */
[-C--:B------:R-:W-:Y:S01]  /*1d00*/  LEA R124, P2, R8, R183.reuse, 0x1 ;  /* 0x000000b7087c7211 */ /* 0x080fe200078408ff */
[C---:B------:R-:W-:Y:S01]  /*1d10*/  IMAD R0, R23.reuse, 0x2, R2 ;  /* 0x0000000217007824 */ /* 0x040fe200078e0202 */
[----:B------:R-:W-:Y:S01]  /*1d20*/  LEA R122, P3, R10, R183, 0x1 ;  /* 0x000000b70a7a7211 */ /* 0x000fe200078608ff */
[----:B------:R-:W-:Y:S01]  /*1d30*/  STL.64 [R1+0x58], R126 ;  /* 0x0000587e01007387 */ /* 0x000fe20000100a00 */
[-C--:B------:R-:W-:Y:S01]  /*1d40*/  LEA.HI.X.SX32 R125, R8, R27.reuse, 0x1, P2 ;  /* 0x0000001b087d7211 */ /* 0x080fe200010f0eff */
[----:B------:R-:W-:Y:S01]  /*1d50*/  IMAD R18, R23, 0x2, R0 ;  /* 0x0000000217127824 */ /* 0x000fe200078e0200 */
[----:B------:R-:W-:Y:S01]  /*1d60*/  LEA.HI.X.SX32 R123, R10, R27, 0x1, P3 ;  /* 0x0000001b0a7b7211 */ /* 0x000fe200018f0eff */
[C---:B------:R-:W-:Y:S01]  /*1d70*/  IMAD R3, R26.reuse, 0x4, R9 ;  /* 0x000000041a037824 */ /* 0x040fe200078e0209 */
[----:B------:R-:W-:Y:S01]  /*1d80*/  LEA R210, P0, R9, R120, 0x1 ;  /* 0x0000007809d27211 */ /* 0x000fe200078008ff */
[----:B------:R-:W-:Y:S01]  /*1d90*/  IMAD R20, R23, 0x2, R18 ;  /* 0x0000000217147824 */ /* 0x000fe200078e0212 */
[----:B------:R0:W-:Y:S01]  /*1da0*/  STL.64 [R1+0x50], R124 ;  /* 0x0000507c01007387 */ /* 0x0001e20000100a00 */
[C---:B------:R-:W-:Y:S01]  /*1db0*/  IMAD R5, R26.reuse, 0x4, R3 ;  /* 0x000000041a057824 */ /* 0x040fe200078e0203 */
[----:B------:R-:W-:Y:S01]  /*1dc0*/  LEA.HI.X.SX32 R211, R9, R248, 0x1, P0 ;  /* 0x000000f809d37211 */ /* 0x000fe200000f0eff */
[----:B------:R-:W-:Y:S01]  /*1dd0*/  IMAD R22, R23, 0x2, R20 ;  /* 0x0000000217167824 */ /* 0x000fe200078e0214 */
[----:B------:R1:W-:Y:S01]  /*1de0*/  STL.64 [R1+0x48], R122 ;  /* 0x0000487a01007387 */ /* 0x0003e20000100a00 */
[C---:B------:R-:W-:Y:S01]  /*1df0*/  IMAD R7, R26.reuse, 0x4, R5 ;  /* 0x000000041a077824 */ /* 0x040fe200078e0205 */
[----:B------:R-:W-:Y:S01]  /*1e00*/  LEA R178, P0, R5, R120, 0x1 ;  /* 0x0000007805b27211 */ /* 0x000fe200078008ff */
[----:B------:R-:W-:Y:S01]  /*1e10*/  IMAD R6, R23, 0x2, R22 ;  /* 0x0000000217067824 */ /* 0x000fe200078e0216 */
[----:B------:R-:W-:Y:S01]  /*1e20*/  CS2R R74, SRZ ;  /* 0x00000000004a7805 */ /* 0x000fe2000001ff00 */
[----:B------:R-:W-:Y:S01]  /*1e30*/  IMAD R11, R26, 0x4, R7 ;  /* 0x000000041a0b7824 */ /* 0x000fe200078e0207 */
[----:B------:R-:W-:Y:S01]  /*1e40*/  LEA.HI.X.SX32 R179, R5, R248, 0x1, P0 ;  /* 0x000000f805b37211 */ /* 0x000fe200000f0eff */
[----:B------:R-:W-:Y:S01]  /*1e50*/  IMAD R8, R23, 0x2, R6 ;  /* 0x0000000217087824 */ /* 0x000fe200078e0206 */
[-C--:B0-----:R-:W-:Y:S01]  /*1e60*/  LEA R124, P1, R12, R183.reuse, 0x1 ;  /* 0x000000b70c7c7211 */ /* 0x081fe200078208ff */
[----:B------:R-:W-:Y:S01]  /*1e70*/  IMAD R13, R26, 0x4, R11 ;  /* 0x000000041a0d7824 */ /* 0x000fe200078e020b */
[----:B------:R-:W-:Y:S01]  /*1e80*/  LEA R174, P0, R11, R120, 0x1 ;  /* 0x000000780bae7211 */ /* 0x000fe200078008ff */
[C---:B------:R-:W-:Y:S01]  /*1e90*/  IMAD R10, R23.reuse, 0x2, R8 ;  /* 0x00000002170a7824 */ /* 0x040fe200078e0208 */
[----:B-1----:R-:W-:Y:S01]  /*1ea0*/  LEA R122, P2, R14, R183, 0x1 ;  /* 0x000000b70e7a7211 */ /* 0x002fe200078408ff */
[----:B------:R-:W-:Y:S01]  /*1eb0*/  IMAD R15, R26, 0x4, R13 ;  /* 0x000000041a0f7824 */ /* 0x000fe200078e020d */
[-C--:B------:R-:W-:Y:S01]  /*1ec0*/  LEA.HI.X.SX32 R125, R12, R27.reuse, 0x1, P1 ;  /* 0x0000001b0c7d7211 */ /* 0x080fe200008f0eff */
[----:B------:R-:W-:Y:S01]  /*1ed0*/  IMAD R12, R23, 0x2, R10 ;  /* 0x00000002170c7824 */ /* 0x000fe200078e020a */
[----:B------:R-:W-:Y:S01]  /*1ee0*/  LEA.HI.X.SX32 R123, R14, R27, 0x1, P2 ;  /* 0x0000001b0e7b7211 */ /* 0x000fe200010f0eff */
[C---:B------:R-:W-:Y:S01]  /*1ef0*/  IMAD R17, R26.reuse, 0x4, R15 ;  /* 0x000000041a117824 */ /* 0x040fe200078e020f */
[----:B------:R-:W-:Y:S01]  /*1f00*/  LEA.HI.X.SX32 R175, R11, R248, 0x1, P0 ;  /* 0x000000f80baf7211 */ /* 0x000fe200000f0eff */
[----:B------:R0:W-:Y:S01]  /*1f10*/  STL.64 [R1+0x40], R124 ;  /* 0x0000407c01007387 */ /* 0x0001e20000100a00 */
[----:B------:R-:W-:Y:S01]  /*1f20*/  CS2R R76, SRZ ;  /* 0x00000000004c7805 */ /* 0x000fe2000001ff00 */
[C---:B------:R-:W-:Y:S01]  /*1f30*/  IMAD R19, R26.reuse, 0x4, R17 ;  /* 0x000000041a137824 */ /* 0x040fe200078e0211 */
[C---:B------:R-:W-:Y:S01]  /*1f40*/  LEA R168, P0, R17.reuse, R120, 0x1 ;  /* 0x0000007811a87211 */ /* 0x040fe200078008ff */
[----:B------:R1:W-:Y:S01]  /*1f50*/  STL.64 [R1+0x38], R122 ;  /* 0x0000387a01007387 */ /* 0x0003e20000100a00 */
[----:B------:R-:W-:Y:S01]  /*1f60*/  CS2R R78, SRZ ;  /* 0x00000000004e7805 */ /* 0x000fe2000001ff00 */
[----:B------:R-:W-:Y:S01]  /*1f70*/  IMAD R21, R26, 0x4, R19 ;  /* 0x000000041a157824 */ /* 0x000fe200078e0213 */
[----:B------:R-:W-:-:S02]  /*1f80*/  LEA.HI.X.SX32 R169, R17, R248, 0x1, P0 ;  /* 0x000000f811a97211 */ /* 0x000fc400000f0eff */
[----:B------:R-:W-:Y:S02]  /*1f90*/  CS2R R80, SRZ ;  /* 0x0000000000507805 */ /* 0x000fe4000001ff00 */
[----:B------:R-:W-:Y:S01]  /*1fa0*/  CS2R R82, SRZ ;  /* 0x0000000000527805 */ /* 0x000fe2000001ff00 */
[----:B------:R-:W-:Y:S01]  /*1fb0*/  IMAD R24, R26, 0x4, R21 ;  /* 0x000000041a187824 */ /* 0x000fe200078e0215 */
[----:B------:R-:W-:Y:S02]  /*1fc0*/  CS2R R84, SRZ ;  /* 0x0000000000547805 */ /* 0x000fe4000001ff00 */
[-C--:B0-----:R-:W-:Y:S02]  /*1fd0*/  LEA R124, P1, R16, R183.reuse, 0x1 ;  /* 0x000000b7107c7211 */ /* 0x081fe400078208ff */
[----:B------:R-:W-:Y:S01]  /*1fe0*/  CS2R R86, SRZ ;  /* 0x0000000000567805 */ /* 0x000fe2000001ff00 */
[----:B------:R-:W-:Y:S01]  /*1ff0*/  UMOV UR4, URZ ;  /* 0x0000003f00047c82 */ /* 0x000fe20008000000 */
[----:B------:R-:W-:Y:S01]  /*2000*/  LEA R162, P0, R24, R120, 0x1 ;  /* 0x0000007818a27211 */ /* 0x000fe200078008ff */
[----:B------:R-:W-:Y:S01]  /*2010*/  UIADD3.64 UR26, UR10, 0x2, URZ ;  /* 0x000000020a1a7897 */ /* 0x000fe2000fffe03f */
[----:B-1----:R-:W-:Y:S01]  /*2020*/  LEA R122, P2, R2, R183, 0x1 ;  /* 0x000000b7027a7211 */ /* 0x002fe200078408ff */
[----:B------:R-:W-:Y:S01]  /*2030*/  UIADD3.64 UR30, UR10, 0x4, URZ ;  /* 0x000000040a1e7897 */ /* 0x000fe2000fffe03f */
[-C--:B------:R-:W-:Y:S01]  /*2040*/  LEA.HI.X.SX32 R125, R16, R27.reuse, 0x1, P1 ;  /* 0x0000001b107d7211 */ /* 0x080fe200008f0eff */
[----:B------:R-:W-:Y:S01]  /*2050*/  UIADD3.64 UR34, UR10, 0x1fe, URZ ;  /* 0x000001fe0a227897 */ /* 0x000fe2000fffe03f */
[----:B------:R-:W-:Y:S01]  /*2060*/  LEA.HI.X.SX32 R123, R2, R27, 0x1, P2 ;  /* 0x0000001b027b7211 */ /* 0x000fe200010f0eff */
[C---:B------:R-:W-:Y:S01]  /*2070*/  IMAD R2, R23.reuse, 0x2, R12 ;  /* 0x0000000217027824 */ /* 0x040fe200078e020c */
[----:B------:R-:W-:Y:S01]  /*2080*/  LEA.HI.X.SX32 R163, R24, R248, 0x1, P0 ;  /* 0x000000f818a37211 */ /* 0x000fe200000f0eff */
[----:B------:R0:W-:Y:S01]  /*2090*/  STL.64 [R1+0x30], R124 ;  /* 0x0000307c01007387 */ /* 0x0001e20000100a00 */
[----:B------:R-:W-:Y:S01]  /*20a0*/  UIADD3.64 UR38, UR10, 0x200, URZ ;  /* 0x000002000a267897 */ /* 0x000fe2000fffe03f */
[----:B------:R-:W-:Y:S01]  /*20b0*/  IMAD R14, R23, 0x2, R2 ;  /* 0x00000002170e7824 */ /* 0x000fe200078e0202 */
[----:B------:R-:W-:Y:S01]  /*20c0*/  LEA R222, P3, R2, R183, 0x1 ;  /* 0x000000b702de7211 */ /* 0x000fe200078608ff */
[----:B------:R1:W-:Y:S01]  /*20d0*/  STL.64 [R1+0x28], R122 ;  /* 0x0000287a01007387 */ /* 0x0003e20000100a00 */
[----:B------:R-:W-:-:S02]  /*20e0*/  UIADD3.64 UR42, UR10, 0x202, URZ ;  /* 0x000002020a2a7897 */ /* 0x000fc4000fffe03f */
[----:B------:R-:W-:Y:S01]  /*20f0*/  LEA.HI.X.SX32 R223, R2, R27, 0x1, P3 ;  /* 0x0000001b02df7211 */ /* 0x000fe200018f0eff */
[----:B------:R-:W-:Y:S01]  /*2100*/  UIADD3.64 UR14, UR10, 0x204, URZ ;  /* 0x000002040a0e7897 */ /* 0x000fe2000fffe03f */
[----:B------:R-:W-:Y:S01]  /*2110*/  ULDC UR21, c[0x0][0x238] ;  /* 0x00008e0000157ab9 */ /* 0x000fe20000000800 */
[----:B------:R-:W-:Y:S01]  /*2120*/  UMOV UR19, 0x40000040 ;  /* 0x4000004000137882 */ /* 0x000fe20000000000 */
[-C--:B0-----:R-:W-:Y:S02]  /*2130*/  LEA R124, P1, R0, R183.reuse, 0x1 ;  /* 0x000000b7007c7211 */ /* 0x081fe400078208ff */
[----:B-1----:R-:W-:Y:S02]  /*2140*/  LEA R122, P2, R18, R183, 0x1 ;  /* 0x000000b7127a7211 */ /* 0x002fe400078408ff */
[-C--:B------:R-:W-:Y:S01]  /*2150*/  LEA.HI.X.SX32 R125, R0, R27.reuse, 0x1, P1 ;  /* 0x0000001b007d7211 */ /* 0x080fe200008f0eff */
[----:B------:R-:W-:Y:S01]  /*2160*/  IMAD R0, R23, 0x2, R14 ;  /* 0x0000000217007824 */ /* 0x000fe200078e020e */
[----:B------:R-:W-:-:S03]  /*2170*/  LEA.HI.X.SX32 R123, R18, R27, 0x1, P2 ;  /* 0x0000001b127b7211 */ /* 0x000fc600010f0eff */
[----:B------:R0:W-:Y:S01]  /*2180*/  STL.64 [R1+0x20], R124 ;  /* 0x0000207c01007387 */ /* 0x0001e20000100a00 */
[----:B------:R-:W-:-:S03]  /*2190*/  IMAD R16, R23, 0x2, R0 ;  /* 0x0000000217107824 */ /* 0x000fc600078e0200 */
[----:B------:R1:W-:Y:S01]  /*21a0*/  STL.64 [R1+0x18], R122 ;  /* 0x0000187a01007387 */ /* 0x0003e20000100a00 */
[----:B------:R-:W-:Y:S01]  /*21b0*/  IMAD R18, R23, 0x2, R16 ;  /* 0x0000000217127824 */ /* 0x000fe200078e0210 */
[----:B------:R-:W-:-:S04]  /*21c0*/  LEA R208, P3, R16, R183, 0x1 ;  /* 0x000000b710d07211 */ /* 0x000fc800078608ff */
[----:B------:R-:W-:Y:S02]  /*21d0*/  LEA.HI.X.SX32 R209, R16, R27, 0x1, P3 ;  /* 0x0000001b10d17211 */ /* 0x000fe400018f0eff */
[-C--:B0-----:R-:W-:Y:S02]  /*21e0*/  LEA R124, P1, R20, R183.reuse, 0x1 ;  /* 0x000000b7147c7211 */ /* 0x081fe400078208ff */
[----:B-1----:R-:W-:Y:S02]  /*21f0*/  LEA R122, P2, R22, R183, 0x1 ;  /* 0x000000b7167a7211 */ /* 0x002fe400078408ff */
[-C--:B------:R-:W-:Y:S01]  /*2200*/  LEA.HI.X.SX32 R125, R20, R27.reuse, 0x1, P1 ;  /* 0x0000001b147d7211 */ /* 0x080fe200008f0eff */
[----:B------:R-:W-:Y:S01]  /*2210*/  IMAD R20, R23, 0x2, R18 ;  /* 0x0000000217147824 */ /* 0x000fe200078e0212 */
[----:B------:R-:W-:Y:S01]  /*2220*/  LEA.HI.X.SX32 R123, R22, R27, 0x1, P2 ;  /* 0x0000001b167b7211 */ /* 0x000fe200010f0eff */
[----:B------:R-:W-:Y:S01]  /*2230*/  IMAD R22, R26, 0x4, R24 ;  /* 0x000000041a167824 */ /* 0x000fe200078e0218 */
[----:B------:R-:W-:Y:S01]  /*2240*/  LEA R250, P2, R8, R183, 0x1 ;  /* 0x000000b708fa7211 */ /* 0x000fe200078408ff */
[----:B------:R-:W-:Y:S02]  /*2250*/  STL.64 [R1+0x10], R124 ;  /* 0x0000107c01007387 */ /* 0x000fe40000100a00 */
[----:B------:R-:W-:Y:S01]  /*2260*/  IMAD R25, R26, 0x4, R22 ;  /* 0x000000041a197824 */ /* 0x000fe200078e0216 */
[----:B------:R-:W-:Y:S01]  /*2270*/  LEA.HI.X.SX32 R251, R8, R27, 0x1, P2 ;  /* 0x0000001b08fb7211 */ /* 0x000fe200010f0eff */
[----:B------:R0:W-:Y:S01]  /*2280*/  STL.64 [R1+0x8], R122 ;  /* 0x0000087a01007387 */ /* 0x0001e20000100a00 */
[----:B------:R-:W-:-:S04]  /*2290*/  LEA R226, P2, R12, R183, 0x1 ;  /* 0x000000b70ce27211 */ /* 0x000fc800078408ff */
[----:B------:R-:W-:Y:S02]  /*22a0*/  LEA.HI.X.SX32 R227, R12, R27, 0x1, P2 ;  /* 0x0000001b0ce37211 */ /* 0x000fe400010f0eff */
[----:B------:R-:W-:-:S04]  /*22b0*/  LEA R214, P2, R0, R183, 0x1 ;  /* 0x000000b700d67211 */ /* 0x000fc800078408ff */
[----:B------:R-:W-:Y:S02]  /*22c0*/  LEA.HI.X.SX32 R215, R0, R27, 0x1, P2 ;  /* 0x0000001b00d77211 */ /* 0x000fe400010f0eff */
[-C--:B0-----:R-:W-:Y:S02]  /*22d0*/  LEA R122, P1, R6, R183.reuse, 0x1 ;  /* 0x000000b7067a7211 */ /* 0x081fe400078208ff */
[----:B------:R-:W-:Y:S02]  /*22e0*/  LEA R204, P2, R20, R183, 0x1 ;  /* 0x000000b714cc7211 */ /* 0x000fe400078408ff */
[----:B------:R-:W-:Y:S01]  /*22f0*/  LEA.HI.X.SX32 R123, R6, R27, 0x1, P1 ;  /* 0x0000001b067b7211 */ /* 0x000fe200008f0eff */
[C---:B------:R-:W-:Y:S01]  /*2300*/  IMAD R6, R23.reuse, 0x2, R20 ;  /* 0x0000000217067824 */ /* 0x040fe200078e0214 */
[----:B------:R-:W-:Y:S02]  /*2310*/  LEA R246, P1, R10, R183, 0x1 ;  /* 0x000000b70af67211 */ /* 0x000fe400078208ff */
[-C--:B------:R-:W-:Y:S01]  /*2320*/  LEA.HI.X.SX32 R205, R20, R27.reuse, 0x1, P2 ;  /* 0x0000001b14cd7211 */ /* 0x080fe200010f0eff */
[C---:B------:R-:W-:Y:S01]  /*2330*/  IMAD R8, R23.reuse, 0x2, R6 ;  /* 0x0000000217087824 */ /* 0x040fe200078e0206 */
[----:B------:R-:W-:Y:S01]  /*2340*/  LEA.HI.X.SX32 R247, R10, R27, 0x1, P1 ;  /* 0x0000001b0af77211 */ /* 0x000fe200008f0eff */
[----:B------:R0:W-:Y:S01]  /*2350*/  STL.64 [R1], R122 ;  /* 0x0000007a01007387 */ /* 0x0001e20000100a00 */
[-C--:B------:R-:W-:Y:S01]  /*2360*/  LEA R202, P3, R6, R183.reuse, 0x1 ;  /* 0x000000b706ca7211 */ /* 0x080fe200078608ff */
[----:B------:R-:W-:Y:S01]  /*2370*/  IMAD R2, R23, 0x2, R8 ;  /* 0x0000000217027824 */ /* 0x000fe200078e0208 */
[----:B------:R-:W-:-:S02]  /*2380*/  LEA R218, P1, R14, R183, 0x1 ;  /* 0x000000b70eda7211 */ /* 0x000fc400078208ff */
[-C--:B------:R-:W-:Y:S01]  /*2390*/  LEA.HI.X.SX32 R203, R6, R27.reuse, 0x1, P3 ;  /* 0x0000001b06cb7211 */ /* 0x080fe200018f0eff */
[C---:B------:R-:W-:Y:S01]  /*23a0*/  IMAD R10, R23.reuse, 0x2, R2 ;  /* 0x00000002170a7824 */ /* 0x040fe200078e0202 */
[----:B------:R-:W-:Y:S02]  /*23b0*/  LEA.HI.X.SX32 R219, R14, R27, 0x1, P1 ;  /* 0x0000001b0edb7211 */ /* 0x000fe400008f0eff */
[-C--:B------:R-:W-:Y:S01]  /*23c0*/  LEA R206, P1, R18, R183.reuse, 0x1 ;  /* 0x000000b712ce7211 */ /* 0x080fe200078208ff */
[C---:B------:R-:W-:Y:S01]  /*23d0*/  IMAD R0, R23.reuse, 0x2, R10 ;  /* 0x0000000217007824 */ /* 0x040fe200078e020a */
[----:B------:R-:W-:Y:S02]  /*23e0*/  LEA R198, P2, R2, R183, 0x1 ;  /* 0x000000b702c67211 */ /* 0x000fe400078408ff */
[----:B------:R-:W-:Y:S01]  /*23f0*/  LEA.HI.X.SX32 R207, R18, R27, 0x1, P1 ;  /* 0x0000001b12cf7211 */ /* 0x000fe200008f0eff */
        /* <DEDUP_REMOVED lines=8> */
[-C--:B------:R-:W-:Y:S01]  /*2480*/  LEA.HI.X.SX32 R195, R0, R27.reuse, 0x1, P1 ;  /* 0x0000001b00c37211 */ /* 0x080fe200008f0eff */
[----:B------:R-:W-:Y:S01]  /*2490*/  IMAD R2, R23, 0x2, R14 ;  /* 0x0000000217027824 */ /* 0x000fe200078e020e */
[----:B------:R-:W-:-:S02]  /*24a0*/  LEA.HI.X.SX32 R197, R10, R27, 0x1, P3 ;  /* 0x0000001b0ac57211 */ /* 0x000fc400018f0eff */
[-C--:B------:R-:W-:Y:S01]  /*24b0*/  LEA R192, P2, R12, R183.reuse, 0x1 ;  /* 0x000000b70cc07211 */ /* 0x080fe200078408ff */
[C---:B------:R-:W-:Y:S01]  /*24c0*/  IMAD R8, R23.reuse, 0x2, R2 ;  /* 0x0000000217087824 */ /* 0x040fe200078e0202 */
[----:B------:R-:W-:Y:S02]  /*24d0*/  LEA R190, P3, R6, R183, 0x1 ;  /* 0x000000b706be7211 */ /* 0x000fe400078608ff */
[-C--:B------:R-:W-:Y:S01]  /*24e0*/  LEA.HI.X.SX32 R193, R12, R27.reuse, 0x1, P2 ;  /* 0x0000001b0cc17211 */ /* 0x080fe200010f0eff */
[----:B------:R-:W-:Y:S01]  /*24f0*/  IMAD R0, R23, 0x2, R8 ;  /* 0x0000000217007824 */ /* 0x000fe200078e0208 */
[----:B------:R-:W-:Y:S02]  /*2500*/  LEA.HI.X.SX32 R191, R6, R27, 0x1, P3 ;  /* 0x0000001b06bf7211 */ /* 0x000fe400018f0eff */
[-C--:B------:R-:W-:Y:S02]  /*2510*/  LEA R188, P1, R14, R183.reuse, 0x1 ;  /* 0x000000b70ebc7211 */ /* 0x080fe400078208ff */
[----:B------:R-:W-:-:S02]  /*2520*/  LEA R182, P4, R0, R183, 0x1 ;  /* 0x000000b700b67211 */ /* 0x000fc400078808ff */
[-C--:B------:R-:W-:Y:S02]  /*2530*/  LEA R186, P2, R2, R183.reuse, 0x1 ;  /* 0x000000b702ba7211 */ /* 0x080fe400078408ff */
[----:B------:R-:W-:Y:S02]  /*2540*/  LEA R184, P3, R8, R183, 0x1 ;  /* 0x000000b708b87211 */ /* 0x000fe400078608ff */
[-C--:B------:R-:W-:Y:S01]  /*2550*/  LEA.HI.X.SX32 R183, R0, R27.reuse, 0x1, P4 ;  /* 0x0000001b00b77211 */ /* 0x080fe200020f0eff */
[----:B------:R-:W-:Y:S01]  /*2560*/  IMAD R0, R26, 0x4, R25 ;  /* 0x000000041a007824 */ /* 0x000fe200078e0219 */
[-C--:B------:R-:W-:Y:S02]  /*2570*/  LEA.HI.X.SX32 R189, R14, R27.reuse, 0x1, P1 ;  /* 0x0000001b0ebd7211 */ /* 0x080fe400008f0eff */
[----:B------:R-:W-:Y:S01]  /*2580*/  LEA.HI.X.SX32 R187, R2, R27, 0x1, P2 ;  /* 0x0000001b02bb7211 */ /* 0x000fe200010f0eff */
[----:B------:R-:W-:Y:S01]  /*2590*/  IMAD R2, R26, 0x4, R0 ;  /* 0x000000041a027824 */ /* 0x000fe200078e0200 */
[----:B------:R-:W-:-:S02]  /*25a0*/  LEA R180, P1, R3, R120, 0x1 ;  /* 0x0000007803b47211 */ /* 0x000fc400078208ff */
[----:B------:R-:W-:Y:S02]  /*25b0*/  LEA R176, P2, R7, R120, 0x1 ;  /* 0x0000007807b07211 */ /* 0x000fe400078408ff */
[-C--:B------:R-:W-:Y:S01]  /*25c0*/  LEA.HI.X.SX32 R181, R3, R248.reuse, 0x1, P1 ;  /* 0x000000f803b57211 */ /* 0x080fe200008f0eff */
[----:B------:R-:W-:Y:S01]  /*25d0*/  IMAD R3, R26, 0x4, R2 ;  /* 0x000000041a037824 */ /* 0x000fe200078e0202 */
[----:B------:R-:W-:Y:S02]  /*25e0*/  LEA.HI.X.SX32 R177, R7, R248, 0x1, P2 ;  /* 0x000000f807b17211 */ /* 0x000fe400010f0eff */
[----:B------:R-:W-:Y:S01]  /*25f0*/  LEA.HI.X.SX32 R185, R8, R27, 0x1, P3 ;  /* 0x0000001b08b97211 */ /* 0x000fe200018f0eff */
[C---:B------:R-:W-:Y:S01]  /*2600*/  IMAD R5, R26.reuse, 0x4, R3 ;  /* 0x000000041a057824 */ /* 0x040fe200078e0203 */
[-C--:B------:R-:W-:Y:S02]  /*2610*/  LEA R172, P1, R13, R120.reuse, 0x1 ;  /* 0x000000780dac7211 */ /* 0x080fe400078208ff */
[----:B------:R-:W-:Y:S01]  /*2620*/  LEA R170, P2, R15, R120, 0x1 ;  /* 0x000000780faa7211 */ /* 0x000fe200078408ff */
[----:B------:R-:W-:Y:S01]  /*2630*/  IMAD R6, R26, 0x4, R5 ;  /* 0x000000041a067824 */ /* 0x000fe200078e0205 */
[----:B------:R-:W-:-:S02]  /*2640*/  LEA.HI.X.SX32 R173, R13, R248, 0x1, P1 ;  /* 0x000000f80dad7211 */ /* 0x000fc400008f0eff */
[----:B------:R-:W-:Y:S01]  /*2650*/  LEA R166, P1, R19, R120, 0x1 ;  /* 0x0000007813a67211 */ /* 0x000fe200078208ff */
[C---:B------:R-:W-:Y:S01]  /*2660*/  IMAD R7, R26.reuse, 0x4, R6 ;  /* 0x000000041a077824 */ /* 0x040fe200078e0206 */
[----:B------:R-:W-:Y:S02]  /*2670*/  LEA.HI.X.SX32 R171, R15, R248, 0x1, P2 ;  /* 0x000000f80fab7211 */ /* 0x000fe400010f0eff */
[----:B------:R-:W-:Y:S01]  /*2680*/  LEA R164, P2, R21, R120, 0x1 ;  /* 0x0000007815a47211 */ /* 0x000fe200078408ff */
[----:B------:R-:W-:Y:S01]  /*2690*/  IMAD R8, R26, 0x4, R7 ;  /* 0x000000041a087824 */ /* 0x000fe200078e0207 */
[----:B------:R-:W-:Y:S02]  /*26a0*/  LEA.HI.X.SX32 R167, R19, R248, 0x1, P1 ;  /* 0x000000f813a77211 */ /* 0x000fe400008f0eff */
[-C--:B------:R-:W-:Y:S01]  /*26b0*/  LEA R160, P1, R22, R120.reuse, 0x1 ;  /* 0x0000007816a07211 */ /* 0x080fe200078208ff */
[----:B------:R-:W-:Y:S01]  /*26c0*/  IMAD R9, R26, 0x4, R8 ;  /* 0x000000041a097824 */ /* 0x000fe200078e0208 */
[----:B------:R-:W-:-:S02]  /*26d0*/  LEA R156, P0, R0, R120, 0x1 ;  /* 0x00000078009c7211 */ /* 0x000fc400078008ff */
[----:B------:R-:W-:Y:S01]  /*26e0*/  LEA.HI.X.SX32 R165, R21, R248, 0x1, P2 ;  /* 0x000000f815a57211 */ /* 0x000fe200010f0eff */
[----:B------:R-:W-:Y:S01]  /*26f0*/  IMAD R10, R26, 0x4, R9 ;  /* 0x000000041a0a7824 */ /* 0x000fe200078e0209 */
[C---:B------:R-:W-:Y:S02]  /*2700*/  LEA R158, P2, R25.reuse, R120, 0x1 ;  /* 0x00000078199e7211 */ /* 0x040fe400078408ff */
[----:B------:R-:W-:Y:S01]  /*2710*/  LEA.HI.X.SX32 R161, R22, R248, 0x1, P1 ;  /* 0x000000f816a17211 */ /* 0x000fe200008f0eff */
[----:B------:R-:W-:Y:S01]  /*2720*/  IMAD R11, R26, 0x4, R10 ;  /* 0x000000041a0b7824 */ /* 0x000fe200078e020a */
[----:B------:R-:W-:Y:S02]  /*2730*/  LEA R154, P1, R2, R120, 0x1 ;  /* 0x00000078029a7211 */ /* 0x000fe400078208ff */
[-C--:B------:R-:W-:Y:S01]  /*2740*/  LEA.HI.X.SX32 R157, R0, R248.reuse, 0x1, P0 ;  /* 0x000000f8009d7211 */ /* 0x080fe200000f0eff */
[----:B------:R-:W-:Y:S01]  /*2750*/  IMAD R0, R26, 0x4, R11 ;  /* 0x000000041a007824 */ /* 0x000fe200078e020b */
[----:B------:R-:W-:-:S02]  /*2760*/  LEA.HI.X.SX32 R159, R25, R248, 0x1, P2 ;  /* 0x000000f8199f7211 */ /* 0x000fc400010f0eff */
[----:B------:R-:W-:Y:S02]  /*2770*/  CS2R R24, SRZ ;  /* 0x0000000000187805 */ /* 0x000fe4000001ff00 */
[C---:B------:R-:W-:Y:S02]  /*2780*/  LEA R152, P2, R3.reuse, R120, 0x1 ;  /* 0x0000007803987211 */ /* 0x040fe400078408ff */
[-C--:B------:R-:W-:Y:S01]  /*2790*/  LEA.HI.X.SX32 R155, R2, R248.reuse, 0x1, P1 ;  /* 0x000000f8029b7211 */ /* 0x080fe200008f0eff */
[C---:B------:R-:W-:Y:S01]  /*27a0*/  IMAD R2, R26.reuse, 0x4, R0 ;  /* 0x000000041a027824 */ /* 0x040fe200078e0200 */
[----:B------:R-:W-:Y:S02]  /*27b0*/  LEA.HI.X.SX32 R153, R3, R248, 0x1, P2 ;  /* 0x000000f803997211 */ /* 0x000fe400010f0eff */
[-C--:B------:R-:W-:Y:S01]  /*27c0*/  LEA R150, P0, R5, R120.reuse, 0x1 ;  /* 0x0000007805967211 */ /* 0x080fe200078008ff */
[----:B------:R-:W-:Y:S01]  /*27d0*/  IMAD R3, R26, 0x4, R2 ;  /* 0x000000041a037824 */ /* 0x000fe200078e0202 */
[----:B------:R-:W-:-:S02]  /*27e0*/  LEA R148, P1, R6, R120, 0x1 ;  /* 0x0000007806947211 */ /* 0x000fc400078208ff */
[----:B------:R-:W-:Y:S01]  /*27f0*/  LEA.HI.X.SX32 R151, R5, R248, 0x1, P0 ;  /* 0x000000f805977211 */ /* 0x000fe200000f0eff */
[----:B------:R-:W-:Y:S01]  /*2800*/  IMAD R5, R26, 0x4, R3 ;  /* 0x000000041a057824 */ /* 0x000fe200078e0203 */
[----:B------:R-:W-:Y:S02]  /*2810*/  LEA R146, P2, R7, R120, 0x1 ;  /* 0x0000007807927211 */ /* 0x000fe400078408ff */
[----:B------:R-:W-:Y:S01]  /*2820*/  LEA.HI.X.SX32 R149, R6, R248, 0x1, P1 ;  /* 0x000000f806957211 */ /* 0x000fe200008f0eff */
[C---:B------:R-:W-:Y:S01]  /*2830*/  IMAD R6, R26.reuse, 0x4, R5 ;  /* 0x000000041a067824 */ /* 0x040fe200078e0205 */
[----:B------:R-:W-:Y:S02]  /*2840*/  LEA R142, P1, R9, R120, 0x1 ;  /* 0x00000078098e7211 */ /* 0x000fe400078208ff */
[----:B------:R-:W-:Y:S01]  /*2850*/  LEA.HI.X.SX32 R147, R7, R248, 0x1, P2 ;  /* 0x000000f807937211 */ /* 0x000fe200010f0eff */
[----:B------:R-:W-:Y:S01]  /*2860*/  IMAD R7, R26, 0x4, R6 ;  /* 0x000000041a077824 */ /* 0x000fe200078e0206 */
[----:B------:R-:W-:-:S02]  /*2870*/  LEA R144, P0, R8, R120, 0x1 ;  /* 0x0000007808907211 */ /* 0x000fc400078008ff */
[----:B------:R-:W-:Y:S02]  /*2880*/  LEA R140, P2, R10, R120, 0x1 ;  /* 0x000000780a8c7211 */ /* 0x000fe400078408ff */
[----:B------:R-:W-:Y:S02]  /*2890*/  LEA.HI.X.SX32 R143, R9, R248, 0x1, P1 ;  /* 0x000000f8098f7211 */ /* 0x000fe400008f0eff */
[----:B------:R-:W-:Y:S02]  /*28a0*/  LEA R136, P1, R0, R120, 0x1 ;  /* 0x0000007800887211 */ /* 0x000fe400078208ff */
[-C--:B------:R-:W-:Y:S02]  /*28b0*/  LEA.HI.X.SX32 R145, R8, R248.reuse, 0x1, P0 ;  /* 0x000000f808917211 */ /* 0x080fe400000f0eff */
[----:B------:R-:W-:Y:S02]  /*28c0*/  LEA.HI.X.SX32 R141, R10, R248, 0x1, P2 ;  /* 0x000000f80a8d7211 */ /* 0x000fe400010f0eff */
[----:B------:R-:W-:-:S02]  /*28d0*/  LEA R138, P0, R11, R120, 0x1 ;  /* 0x000000780b8a7211 */ /* 0x000fc400078008ff */
[----:B------:R-:W-:Y:S02]  /*28e0*/  LEA R134, P2, R2, R120, 0x1 ;  /* 0x0000007802867211 */ /* 0x000fe400078408ff */
[-C--:B------:R-:W-:Y:S01]  /*28f0*/  LEA.HI.X.SX32 R137, R0, R248.reuse, 0x1, P1 ;  /* 0x000000f800897211 */ /* 0x080fe200008f0eff */
[----:B------:R-:W-:Y:S01]  /*2900*/  IMAD R0, R26, 0x4, R7 ;  /* 0x000000041a007824 */ /* 0x000fe200078e0207 */
[-C--:B------:R-:W-:Y:S02]  /*2910*/  LEA.HI.X.SX32 R139, R11, R248.reuse, 0x1, P0 ;  /* 0x000000f80b8b7211 */ /* 0x080fe400000f0eff */
[----:B------:R-:W-:Y:S01]  /*2920*/  LEA.HI.X.SX32 R135, R2, R248, 0x1, P2 ;  /* 0x000000f802877211 */ /* 0x000fe200010f0eff */
[----:B------:R-:W-:Y:S01]  /*2930*/  IMAD R2, R26, 0x4, R0 ;  /* 0x000000041a027824 */ /* 0x000fe200078e0200 */
[-C--:B------:R-:W-:Y:S02]  /*2940*/  LEA R132, P0, R3, R120.reuse, 0x1 ;  /* 0x0000007803847211 */ /* 0x080fe400078008ff */
[----:B------:R-:W-:-:S02]  /*2950*/  LEA R130, P1, R5, R120, 0x1 ;  /* 0x0000007805827211 */ /* 0x000fc400078208ff */
[----:B------:R-:W-:Y:S02]  /*2960*/  LEA R128, P2, R6, R120, 0x1 ;  /* 0x0000007806807211 */ /* 0x000fe400078408ff */
[-C--:B------:R-:W-:Y:S01]  /*2970*/  LEA.HI.X.SX32 R133, R3, R248.reuse, 0x1, P0 ;  /* 0x000000f803857211 */ /* 0x080fe200000f0eff */
[----:B------:R-:W-:Y:S01]  /*2980*/  IMAD R3, R26, 0x4, R2 ;  /* 0x000000041a037824 */ /* 0x000fe200078e0202 */
[-C--:B------:R-:W-:Y:S01]  /*2990*/  LEA.HI.X.SX32 R131, R5, R248.reuse, 0x1, P1 ;  /* 0x000000f805837211 */ /* 0x080fe200008f0eff */
[----:B------:R-:W-:Y:S01]  /*29a0*/  IMAD.MOV.U32 R5, RZ, RZ, 0x3f800000 ;  /* 0x3f800000ff057424 */ /* 0x000fe200078e00ff */
[----:B------:R-:W-:Y:S01]  /*29b0*/  LEA.HI.X.SX32 R129, R6, R248, 0x1, P2 ;  /* 0x000000f806817211 */ /* 0x000fe200010f0eff */
[----:B------:R-:W-:Y:S01]  /*29c0*/  IMAD.MOV.U32 R6, RZ, RZ, 0x3f800000 ;  /* 0x3f800000ff067424 */ /* 0x000fe200078e00ff */
[----:B------:R-:W-:Y:S02]  /*29d0*/  LEA R126, P0, R7, R120, 0x1 ;  /* 0x00000078077e7211 */ /* 0x000fe400078008ff */
[----:B------:R-:W-:-:S02]  /*29e0*/  CS2R R26, SRZ ;  /* 0x00000000001a7805 */ /* 0x000fc4000001ff00 */
[-C--:B------:R-:W-:Y:S02]  /*29f0*/  LEA R124, P1, R0, R120.reuse, 0x1 ;  /* 0x00000078007c7211 */ /* 0x080fe400078208ff */
[-C--:B0-----:R-:W-:Y:S02]  /*2a00*/  LEA R122, P2, R2, R120.reuse, 0x1 ;  /* 0x00000078027a7211 */ /* 0x081fe400078408ff */
[----:B------:R-:W-:Y:S02]  /*2a10*/  LEA R120, P3, R3, R120, 0x1 ;  /* 0x0000007803787211 */ /* 0x000fe400078608ff */
[-C--:B------:R-:W-:Y:S01]  /*2a20*/  LEA.HI.X.SX32 R127, R7, R248.reuse, 0x1, P0 ;  /* 0x000000f8077f7211 */ /* 0x080fe200000f0eff */
[----:B------:R-:W-:Y:S01]  /*2a30*/  IMAD.MOV.U32 R7, RZ, RZ, -0x800000 ;  /* 0xff800000ff077424 */ /* 0x000fe200078e00ff */
[-C--:B------:R-:W-:Y:S01]  /*2a40*/  LEA.HI.X.SX32 R125, R0, R248.reuse, 0x1, P1 ;  /* 0x000000f8007d7211 */ /* 0x080fe200008f0eff */
[----:B------:R-:W-:Y:S01]  /*2a50*/  IMAD.MOV.U32 R0, RZ, RZ, RZ ;  /* 0x000000ffff007224 */ /* 0x000fe200078e00ff */
[-C--:B------:R-:W-:Y:S01]  /*2a60*/  LEA.HI.X.SX32 R123, R2, R248.reuse, 0x1, P2 ;  /* 0x000000f8027b7211 */ /* 0x080fe200010f0eff */
[----:B------:R-:W-:Y:S01]  /*2a70*/  IMAD.MOV.U32 R2, RZ, RZ, -0x800000 ;  /* 0xff800000ff027424 */ /* 0x000fe200078e00ff */
[----:B------:R-:W-:Y:S01]  /*2a80*/  LEA.HI.X.SX32 R121, R3, R248, 0x1, P3 ;  /* 0x000000f803797211 */ /* 0x000fe200018f0eff */
[----:B------:R-:W-:-:S07]  /*2a90*/  IMAD.MOV.U32 R3, RZ, RZ, RZ ;  /* 0x000000ffff037224 */ /* 0x000fce00078e00ff */
.L_x_1:
[----:B------:R-:W2:Y:S04]  /*2aa0*/  LDL.64 R8, [R1+0x58] ;  /* 0x0000580001087983 */ /* 0x000ea80000100a00 */
[----:B------:R-:W3:Y:S04]  /*2ab0*/  LDL.64 R18, [R1+0x28] ;  /* 0x0000280001127983 */ /* 0x000ee80000100a00 */
[----:B------:R-:W4:Y:S04]  /*2ac0*/  LDL.64 R10, [R1+0x48] ;  /* 0x00004800010a7983 */ /* 0x000f280000100a00 */
[----:B------:R-:W5:Y:S04]  /*2ad0*/  LDL.64 R12, [R1+0x40] ;  /* 0x00004000010c7983 */ /* 0x000f680000100a00 */
[----:B------:R-:W5:Y:S04]  /*2ae0*/  LDL.64 R14, [R1+0x38] ;  /* 0x00003800010e7983 */ /* 0x000f680000100a00 */
[----:B------:R-:W5:Y:S04]  /*2af0*/  LDL.64 R16, [R1+0x30] ;  /* 0x0000300001107983 */ /* 0x000f680000100a00 */
[----:B------:R-:W5:Y:S04]  /*2b00*/  LDL.64 R224, [R1+0x20] ;  /* 0x0000200001e07983 */ /* 0x000f680000100a00 */
[----:B------:R-:W5:Y:S04]  /*2b10*/  LDL.64 R228, [R1+0x50] ;  /* 0x0000500001e47983 */ /* 0x000f680000100a00 */
[----:B------:R-:W5:Y:S04]  /*2b20*/  LDL.64 R212, [R1+0x8] ;  /* 0x0000080001d47983 */ /* 0x000f680000100a00 */
[----:B------:R-:W5:Y:S04]  /*2b30*/  LDL.64 R216, [R1+0x10] ;  /* 0x0000100001d87983 */ /* 0x000f680000100a00 */
[----:B------:R-:W5:Y:S04]  /*2b40*/  LDL.64 R20, [R1] ;  /* 0x0000000001147983 */ /* 0x000f680000100a00 */
[----:B------:R-:W5:Y:S01]  /*2b50*/  LDL.64 R220, [R1+0x18] ;  /* 0x0000180001dc7983 */ /* 0x000f620000100a00 */
[----:B------:R-:W-:-:S04]  /*2b60*/  IMAD.WIDE R112, R3, 0x2, R250 ;  /* 0x0000000203707825 */ /* 0x000fc800078e02fa */
[C---:B------:R-:W-:Y:S01]  /*2b70*/  IMAD.WIDE R90, R3.reuse, 0x2, R246 ;  /* 0x00000002035a7825 */ /* 0x040fe200078e02f6 */
[----:B------:R-:W5:Y:S03]  /*2b80*/  LDG.E.U16 R104, desc[UR22][R112.64] ;  /* 0x0000001670687981 */ /* 0x000f66000c1e1500 */
[C---:B------:R-:W-:Y:S01]  /*2b90*/  IMAD.WIDE R88, R3.reuse, 0x2, R218 ;  /* 0x0000000203587825 */ /* 0x040fe200078e02da */
[----:B------:R0:W5:Y:S04]  /*2ba0*/  LDG.E.U16 R105, desc[UR22][R90.64] ;  /* 0x000000165a697981 */ /* 0x000168000c1e1500 */
[----:B------:R1:W5:Y:S01]  /*2bb0*/  LDG.E.U16 R106, desc[UR22][R88.64] ;  /* 0x00000016586a7981 */ /* 0x000362000c1e1500 */
[----:B0-----:R-:W-:-:S04]  /*2bc0*/  IMAD.WIDE R90, R3, 0x2, R192 ;  /* 0x00000002035a7825 */ /* 0x001fc800078e02c0 */
[C---:B-1----:R-:W-:Y:S02]  /*2bd0*/  IMAD.WIDE R88, R3.reuse, 0x2, R200 ;  /* 0x0000000203587825 */ /* 0x042fe400078e02c8 */
[----:B------:R-:W5:Y:S04]  /*2be0*/  LDG.E.U16 R90, desc[UR22][R90.64] ;  /* 0x000000165a5a7981 */ /* 0x000f68000c1e1500 */
[----:B------:R-:W5:Y:S01]  /*2bf0*/  LDG.E.U16 R88, desc[UR22][R88.64] ;  /* 0x0000001658587981 */ /* 0x000f62000c1e1500 */
[----:B--2---:R-:W-:-:S04]  /*2c00*/  IMAD.WIDE R8, R3, 0x2, R8 ;  /* 0x0000000203087825 */ /* 0x004fc800078e0208 */
[C---:B---3--:R-:W-:Y:S01]  /*2c10*/  IMAD.WIDE R18, R3.reuse, 0x2, R18 ;  /* 0x0000000203127825 */ /* 0x048fe200078e0212 */
[----:B------:R0:W2:Y:S03]  /*2c20*/  LDG.E.U16 R100, desc[UR22][R8.64] ;  /* 0x0000001608647981 */ /* 0x0000a6000c1e1500 */
[C---:B----4-:R-:W-:Y:S01]  /*2c30*/  IMAD.WIDE R10, R3.reuse, 0x2, R10 ;  /* 0x00000002030a7825 */ /* 0x050fe200078e020a */
[----:B------:R1:W3:Y:S03]  /*2c40*/  LDG.E.U16 R96, desc[UR22][R18.64] ;  /* 0x0000001612607981 */ /* 0x0002e6000c1e1500 */
[C---:B-----5:R-:W-:Y:S01]  /*2c50*/  IMAD.WIDE R12, R3.reuse, 0x2, R12 ;  /* 0x00000002030c7825 */ /* 0x060fe200078e020c */
[----:B------:R-:W4:Y:S03]  /*2c60*/  LDG.E.U16 R99, desc[UR22][R10.64] ;  /* 0x000000160a637981 */ /* 0x000f26000c1e1500 */
[C---:B------:R-:W-:Y:S01]  /*2c70*/  IMAD.WIDE R14, R3.reuse, 0x2, R14 ;  /* 0x00000002030e7825 */ /* 0x040fe200078e020e */
[----:B------:R-:W5:Y:S03]  /*2c80*/  LDG.E.U16 R98, desc[UR22][R12.64] ;  /* 0x000000160c627981 */ /* 0x000f66000c1e1500 */
[C---:B------:R-:W-:Y:S01]  /*2c90*/  IMAD.WIDE R16, R3.reuse, 0x2, R16 ;  /* 0x0000000203107825 */ /* 0x040fe200078e0210 */
[----:B------:R-:W3:Y:S03]  /*2ca0*/  LDG.E.U16 R22, desc[UR22][R14.64] ;  /* 0x000000160e167981 */ /* 0x000ee6000c1e1500 */
[C---:B0-----:R-:W-:Y:S01]  /*2cb0*/  IMAD.WIDE R8, R3.reuse, 0x2, R224 ;  /* 0x0000000203087825 */ /* 0x041fe200078e02e0 */
[----:B------:R-:W4:Y:S03]  /*2cc0*/  LDG.E.U16 R101, desc[UR22][R16.64] ;  /* 0x0000001610657981 */ /* 0x000f26000c1e1500 */
[C---:B------:R-:W-:Y:S01]  /*2cd0*/  IMAD.WIDE R94, R3.reuse, 0x2, R228 ;  /* 0x00000002035e7825 */ /* 0x040fe200078e02e4 */
[----:B------:R0:W5:Y:S03]  /*2ce0*/  LDG.E.U16 R97, desc[UR22][R8.64] ;  /* 0x0000001608617981 */ /* 0x000166000c1e1500 */
[----:B------:R-:W-:-:S02]  /*2cf0*/  IMAD.WIDE R110, R3, 0x2, R212 ;  /* 0x00000002036e7825 */ /* 0x000fc400078e02d4 */
[----:B------:R-:W4:Y:S02]  /*2d00*/  LDG.E.U16 R94, desc[UR22][R94.64] ;  /* 0x000000165e5e7981 */ /* 0x000f24000c1e1500 */
[C---:B------:R-:W-:Y:S02]  /*2d10*/  IMAD.WIDE R108, R3.reuse, 0x2, R216 ;  /* 0x00000002036c7825 */ /* 0x040fe400078e02d8 */
[----:B------:R-:W5:Y:S02]  /*2d20*/  LDG.E.U16 R103, desc[UR22][R110.64] ;  /* 0x000000166e677981 */ /* 0x000f64000c1e1500 */
[C---:B------:R-:W-:Y:S02]  /*2d30*/  IMAD.WIDE R212, R3.reuse, 0x2, R20 ;  /* 0x0000000203d47825 */ /* 0x040fe400078e0214 */
[----:B------:R-:W5:Y:S02]  /*2d40*/  LDG.E.U16 R102, desc[UR22][R108.64] ;  /* 0x000000166c667981 */ /* 0x000f64000c1e1500 */
[----:B------:R-:W-:-:S02]  /*2d50*/  IMAD.WIDE R92, R3, 0x2, R220 ;  /* 0x00000002035c7825 */ /* 0x000fc400078e02dc */
[----:B------:R-:W5:Y:S02]  /*2d60*/  LDG.E.U16 R212, desc[UR22][R212.64] ;  /* 0x00000016d4d47981 */ /* 0x000f64000c1e1500 */
[C---:B------:R-:W-:Y:S02]  /*2d70*/  IMAD.WIDE R20, R3.reuse, 0x2, R214 ;  /* 0x0000000203147825 */ /* 0x040fe400078e02d6 */
[----:B------:R-:W4:Y:S02]  /*2d80*/  LDG.E.U16 R95, desc[UR22][R92.64] ;  /* 0x000000165c5f7981 */ /* 0x000f24000c1e1500 */
[C---:B-1----:R-:W-:Y:S02]  /*2d90*/  IMAD.WIDE R18, R3.reuse, 0x2, R204 ;  /* 0x0000000203127825 */ /* 0x042fe400078e02cc */
[----:B------:R-:W5:Y:S02]  /*2da0*/  LDG.E.U16 R107, desc[UR22][R20.64] ;  /* 0x00000016146b7981 */ /* 0x000f64000c1e1500 */
[----:B0-----:R-:W-:-:S02]  /*2db0*/  IMAD.WIDE R8, R3, 0x2, R202 ;  /* 0x0000000203087825 */ /* 0x001fc400078e02ca */
[----:B------:R0:W5:Y:S02]  /*2dc0*/  LDG.E.U16 R108, desc[UR22][R18.64] ;  /* 0x00000016126c7981 */ /* 0x000164000c1e1500 */
[C---:B------:R-:W-:Y:S02]  /*2dd0*/  IMAD.WIDE R10, R3.reuse, 0x2, R196 ;  /* 0x00000002030a7825 */ /* 0x040fe400078e02c4 */
[----:B------:R1:W5:Y:S02]  /*2de0*/  LDG.E.U16 R109, desc[UR22][R8.64] ;  /* 0x00000016086d7981 */ /* 0x000364000c1e1500 */
[C---:B------:R-:W-:Y:S02]  /*2df0*/  IMAD.WIDE R12, R3.reuse, 0x2, R194 ;  /* 0x00000002030c7825 */ /* 0x040fe400078e02c2 */
[----:B------:R1:W5:Y:S02]  /*2e00*/  LDG.E.U16 R110, desc[UR22][R10.64] ;  /* 0x000000160a6e7981 */ /* 0x000364000c1e1500 */
[----:B------:R-:W-:-:S02]  /*2e10*/  IMAD.WIDE R14, R3, 0x2, R188 ;  /* 0x00000002030e7825 */ /* 0x000fc400078e02bc */
[----:B------:R1:W5:Y:S02]  /*2e20*/  LDG.E.U16 R111, desc[UR22][R12.64] ;  /* 0x000000160c6f7981 */ /* 0x000364000c1e1500 */
[C---:B------:R-:W-:Y:S02]  /*2e30*/  IMAD.WIDE R16, R3.reuse, 0x2, R186 ;  /* 0x0000000203107825 */ /* 0x040fe400078e02ba */
[----:B------:R1:W5:Y:S02]  /*2e40*/  LDG.E.U16 R112, desc[UR22][R14.64] ;  /* 0x000000160e707981 */ /* 0x000364000c1e1500 */
[C---:B0-----:R-:W-:Y:S02]  /*2e50*/  IMAD.WIDE R18, R3.reuse, 0x2, R226 ;  /* 0x0000000203127825 */ /* 0x041fe400078e02e2 */
[----:B------:R0:W5:Y:S02]  /*2e60*/  LDG.E.U16 R113, desc[UR22][R16.64] ;  /* 0x0000001610717981 */ /* 0x000164000c1e1500 */
[----:B------:R-:W-:-:S02]  /*2e70*/  IMAD.WIDE R20, R3, 0x2, R208 ;  /* 0x0000000203147825 */ /* 0x000fc400078e02d0 */
[----:B------:R-:W5:Y:S02]  /*2e80*/  LDG.E.U16 R18, desc[UR22][R18.64] ;  /* 0x0000001612127981 */ /* 0x000f64000c1e1500 */
[C---:B------:R-:W-:Y:S02]  /*2e90*/  IMAD.WIDE R92, R3.reuse, 0x2, R184 ;  /* 0x00000002035c7825 */ /* 0x040fe400078e02b8 */
[----:B------:R0:W5:Y:S02]  /*2ea0*/  LDG.E.U16 R20, desc[UR22][R20.64] ;  /* 0x0000001614147981 */ /* 0x000164000c1e1500 */
[C---:B-1----:R-:W-:Y:S02]  /*2eb0*/  IMAD.WIDE R8, R3.reuse, 0x2, R222 ;  /* 0x0000000203087825 */ /* 0x042fe400078e02de */
[----:B------:R-:W5:Y:S02]  /*2ec0*/  LDG.E.U16 R92, desc[UR22][R92.64] ;  /* 0x000000165c5c7981 */ /* 0x000f64000c1e1500 */
[----:B------:R-:W-:-:S02]  /*2ed0*/  IMAD.WIDE R10, R3, 0x2, R206 ;  /* 0x00000002030a7825 */ /* 0x000fc400078e02ce */
[----:B------:R1:W5:Y:S02]  /*2ee0*/  LDG.E.U16 R8, desc[UR22][R8.64] ;  /* 0x0000001608087981 */ /* 0x000364000c1e1500 */
[C---:B------:R-:W-:Y:S02]  /*2ef0*/  IMAD.WIDE R12, R3.reuse, 0x2, R198 ;  /* 0x00000002030c7825 */ /* 0x040fe400078e02c6 */
[----:B------:R-:W5:Y:S02]  /*2f00*/  LDG.E.U16 R10, desc[UR22][R10.64] ;  /* 0x000000160a0a7981 */ /* 0x000f64000c1e1500 */
[C---:B------:R-:W-:Y:S02]  /*2f10*/  IMAD.WIDE R14, R3.reuse, 0x2, R190 ;  /* 0x00000002030e7825 */ /* 0x040fe400078e02be */
[----:B------:R-:W5:Y:S02]  /*2f20*/  LDG.E.U16 R12, desc[UR22][R12.64] ;  /* 0x000000160c0c7981 */ /* 0x000f64000c1e1500 */
[----:B0-----:R-:W-:-:S02]  /*2f30*/  IMAD.WIDE R16, R3, 0x2, R182 ;  /* 0x0000000203107825 */ /* 0x001fc400078e02b6 */
[----:B------:R-:W5:Y:S04]  /*2f40*/  LDG.E.U16 R14, desc[UR22][R14.64] ;  /* 0x000000160e0e7981 */ /* 0x000f68000c1e1500 */
[----:B------:R-:W5:Y:S01]  /*2f50*/  LDG.E.U16 R16, desc[UR22][R16.64] ;  /* 0x0000001610107981 */ /* 0x000f62000c1e1500 */
[----:B------:R-:W-:Y:S02]  /*2f60*/  LOP3.LUT R21, R252, 0x3f, RZ, 0xc0, !PT ;  /* 0x0000003ffc157812 */ /* 0x000fe400078ec0ff */
[----:B------:R-:W-:-:S03]  /*2f70*/  SHF.R.S32.HI R19, RZ, 0x7, R252 ;  /* 0x00000007ff137819 */ /* 0x000fc600000114fc */
[----:B------:R-:W-:Y:S01]  /*2f80*/  IMAD.SHL.U32 R114, R21, 0x2, RZ ;  /* 0x0000000215727824 */ /* 0x000fe200078e00ff */
[----:B------:R-:W-:-:S04]  /*2f90*/  SGXT R19, R19, 0x1 ;  /* 0x000000011313781a */ /* 0x000fc80000000200 */
[----:B------:R-:W-:Y:S02]  /*2fa0*/  LOP3.LUT R114, R114, 0x90, R19, 0x78, !PT ;  /* 0x0000009072727812 */ /* 0x000fe400078e7813 */
[----:B------:R-:W-:-:S05]  /*2fb0*/  LOP3.LUT R19, R252, 0x40, RZ, 0xc0, !PT ;  /* 0x00000040fc137812 */ /* 0x000fca00078ec0ff */
[----:B------:R-:W-:Y:S01]  /*2fc0*/  IMAD R19, R19, 0x80, R114 ;  /* 0x0000008013137824 */ /* 0x000fe200078e0272 */
[----:B------:R-:W-:Y:S04]  /*2fd0*/  BAR.SYNC.DEFER_BLOCKING 0x0 ;  /* 0x0000000000007b1d */ /* 0x000fe80000010000 */
[C---:B------:R-:W-:Y:S02]  /*2fe0*/  LOP3.LUT R114, R19.reuse, 0x20, RZ, 0x3c, !PT ;  /* 0x0000002013727812 */ /* 0x040fe400078e3cff */
[----:B-1----:R-:W-:Y:S01]  /*2ff0*/  LOP3.LUT R9, R19, 0x40, RZ, 0x3c, !PT ;  /* 0x0000004013097812 */ /* 0x002fe200078e3cff */
[----:B------:R-:W-:Y:S04]  /*3000*/  STS.U16 [R19+UR20+0x8c00], R104 ;  /* 0x008c006813007988 */ /* 0x000fe80008000414 */
[----:B------:R-:W-:Y:S01]  /*3010*/  STS.U16 [R19+UR20+0x9000], R106 ;  /* 0x0090006a13007988 */ /* 0x000fe20008000414 */
[----:B------:R-:W-:-:S04]  /*3020*/  USHF.L.U32 UR6, UR44, 0x8, URZ ;  /* 0x000000082c067899 */ /* 0x000fc8000800063f */
[----:B------:R-:W-:-:S04]  /*3030*/  ULOP3.LUT UR6, UR6, 0x400, URZ, 0xc0, !UPT ;  /* 0x0000040006067892 */ /* 0x000fc8000f8ec03f */
[----:B------:R-:W-:-:S04]  /*3040*/  ULEA.HI UR6, UR20, UR6, URZ, 0x1c ;  /* 0x0000000614067291 */ /* 0x000fc8000f8fe03f */
[----:B------:R-:W-:Y:S01]  /*3050*/  ULOP3.LUT UR16, UR6, 0x3fff, URZ, 0xc0, !UPT ;  /* 0x00003fff06107892 */ /* 0x000fe2000f8ec03f */
[----:B------:R-:W-:-:S03]  /*3060*/  UMOV UR17, 0x40000040 ;  /* 0x4000004000117882 */ /* 0x000fc60000000000 */
[----:B------:R-:W-:Y:S01]  /*3070*/  UIADD3 UR8, UP0, UR16, 0x80, URZ ;  /* 0x0000008010087890 */ /* 0x000fe2000ff1e03f */
[----:B------:R-:W-:Y:S01]  /*3080*/  UMOV UR6, URZ ;  /* 0x0000003f00067c82 */ /* 0x000fe20008000000 */
[----:B--2---:R-:W-:Y:S04]  /*3090*/  STS.U16 [R19+UR20+0x8000], R100 ;  /* 0x0080006413007988 */ /* 0x004fe80008000414 */
[----:B---3--:R-:W-:Y:S04]  /*30a0*/  STS.U16 [R19+UR20+0x8400], R22 ;  /* 0x0084001613007988 */ /* 0x008fe80008000414 */
[----:B----4-:R-:W-:Y:S04]  /*30b0*/  STS.U16 [R19+UR20+0x8800], R95 ;  /* 0x0088005f13007988 */ /* 0x010fe80008000414 */
[----:B-----5:R-:W-:Y:S04]  /*30c0*/  STS.U16 [R19+UR20+0x9400], R108 ;  /* 0x0094006c13007988 */ /* 0x020fe80008000414 */
        /* <DEDUP_REMOVED lines=22> */
[----:B------:R1:W-:Y:S04]  /*3230*/  STS.U16 [R19+UR20+0x8f00], R8 ;  /* 0x008f000813007988 */ /* 0x0003e80008000414 */
[----:B------:R-:W-:Y:S04]  /*3240*/  STS.U16 [R19+UR20+0x9300], R10 ;  /* 0x0093000a13007988 */ /* 0x000fe80008000414 */
[----:B------:R-:W-:Y:S04]  /*3250*/  STS.U16 [R19+UR20+0x9700], R12 ;  /* 0x0097000c13007988 */ /* 0x000fe80008000414 */
[----:B------:R-:W-:Y:S04]  /*3260*/  STS.U16 [R19+UR20+0x9b00], R14 ;  /* 0x009b000e13007988 */ /* 0x000fe80008000414 */
[----:B------:R2:W-:Y:S01]  /*3270*/  STS.U16 [R19+UR20+0x9f00], R16 ;  /* 0x009f001013007988 */ /* 0x0005e20008000414 */
[----:B------:R3:W-:Y:S06]  /*3280*/  MEMBAR.ALL.CTA ;  /* 0x0000000000007992 */ /* 0x0007ec0000008000 */
[----:B---3--:R-:W3:Y:S02]  /*3290*/  FENCE.VIEW.ASYNC.S ;  /* 0x00000000000073c6 */ /* 0x008ee40000000000 */
[----:B---3--:R-:W-:Y:S06]  /*32a0*/  BAR.SYNC.DEFER_BLOCKING 0x0 ;  /* 0x0000000000007b1d */ /* 0x008fec0000010000 */
[----:B0-----:R-:W-:-:S06]  /*32b0*/  WARPGROUP.ARRIVE ;  /* 0x00000000000079c5 */ /* 0x001fcc0000000000 */
[----:B------:R-:W-:Y:S01]  /*32c0*/  HGMMA.64x64x16.F32 R88, gdesc[UR16].tnspA, RZ, !UPT ;  /* 0x20e00000105879f0 */ /* 0x000fe2000c7008ff */
[----:B------:R-:W-:-:S04]  /*32d0*/  UIADD3.X UR9, UR6, 0x40000040, URZ, UP0, !UPT ;  /* 0x4000004006097890 */ /* 0x000fc800087fe43f */
[----:B------:R-:W-:-:S05]  /*32e0*/  UIADD3.64 UR24, UR8, 0x80, URZ ;  /* 0x0000008008187897 */ /* 0x000fca000fffe03f */
[----:B------:R-:W-:Y:S01]  /*32f0*/  HGMMA.64x64x16.F32 R88, gdesc[UR8].tnspA, R88 ;  /* 0x20e00000085879f0 */ /* 0x000fe20008700858 */
[----:B------:R-:W-:-:S03]  /*3300*/  UIADD3.64 UR28, UR8, 0x100, URZ ;  /* 0x00000100081c7897 */ /* 0x000fc6000fffe03f */
[----:B------:R-:W-:Y:S01]  /*3310*/  HGMMA.64x64x16.F32 R88, gdesc[UR24].tnspA, R88 ;  /* 0x20e00000185879f0 */ /* 0x000fe20008700858 */
        /* <DEDUP_REMOVED lines=8> */
[----:B-1----:R-:W-:-:S05]  /*33a0*/  IMAD.SHL.U32 R8, R252, 0x2, RZ ;  /* 0x00000002fc087824 */ /* 0x002fca00078e00ff */
[----:B------:R-:W-:-:S04]  /*33b0*/  LOP3.LUT R8, R8, 0x6, RZ, 0xc0, !PT ;  /* 0x0000000608087812 */ /* 0x000fc800078ec0ff */
[----:B------:R-:W-:Y:S01]  /*33c0*/  IADD3 R248, P0, R8, UR4, RZ ;  /* 0x0000000408f87c10 */ /* 0x000fe2000ff1e0ff */
[----:B------:R-:W-:Y:S03]  /*33d0*/  HGMMA.64x64x16.F32 R88, gdesc[UR12].tnspA, R88, gsb0 ;  /* 0x20e000000c5879f0 */ /* 0x000fe60008000858 */
[C---:B------:R-:W-:Y:S01]  /*33e0*/  IADD3 R11, P5, R248.reuse, 0x8, RZ ;  /* 0x00000008f80b7810 */ /* 0x040fe20007fbe0ff */
[----:B------:R-:W-:Y:S01]  /*33f0*/  IMAD.X R8, RZ, RZ, UR5, P0 ;  /* 0x00000005ff087e24 */ /* 0x000fe200080e06ff */
[C---:B------:R-:W-:Y:S02]  /*3400*/  IADD3 R9, P1, R248.reuse, 0x9, RZ ;  /* 0x00000009f8097810 */ /* 0x040fe40007f3e0ff */
[----:B------:R-:W-:Y:S02]  /*3410*/  ISETP.GT.U32.AND P6, PT, R11, R4, PT ;  /* 0x000000040b00720c */ /* 0x000fe40003fc4070 */
[----:B------:R-:W-:-:S02]  /*3420*/  IADD3 R11, P2, R248, 0x10, RZ ;  /* 0x00000010f80b7810 */ /* 0x000fc40007f5e0ff */
[----:B------:R-:W-:Y:S02]  /*3430*/  LOP3.LUT R212, R4, 0x8, RZ, 0xfc, !PT ;  /* 0x0000000804d47812 */ /* 0x000fe400078efcff */
[CC--:B------:R-:W-:Y:S01]  /*3440*/  ISETP.GE.U32.AND P0, PT, R248.reuse, R4.reuse, PT ;  /* 0x00000004f800720c */ /* 0x0c0fe20003f06070 */
[--C-:B--2---:R-:W-:Y:S01]  /*3450*/  IMAD.X R19, RZ, RZ, R8.reuse, P2 ;  /* 0x000000ffff137224 */ /* 0x104fe200010e0608 */
[C---:B------:R-:W-:Y:S02]  /*3460*/  ISETP.GT.U32.AND P3, PT, R9.reuse, R4, PT ;  /* 0x000000040900720c */ /* 0x040fe40003f64070 */
[----:B------:R-:W-:Y:S01]  /*3470*/  ISETP.GT.U32.AND P4, PT, R9, R212, PT ;  /* 0x000000d40900720c */ /* 0x000fe20003f84070 */
[--C-:B------:R-:W-:Y:S01]  /*3480*/  IMAD.X R12, RZ, RZ, R8.reuse, P5 ;  /* 0x000000ffff0c7224 */ /* 0x100fe200028e0608 */
[----:B------:R-:W-:Y:S01]  /*3490*/  IADD3 R18, P2, R248, 0x19, RZ ;  /* 0x00000019f8127810 */ /* 0x000fe20007f5e0ff */
[----:B------:R-:W-:Y:S01]  /*34a0*/  IMAD.X R14, RZ, RZ, R8, P1 ;  /* 0x000000ffff0e7224 */ /* 0x000fe200008e0608 */
[----:B------:R-:W-:-:S02]  /*34b0*/  ISETP.GE.U32.AND.EX P0, PT, R8, RZ, PT, P0 ;  /* 0x000000ff0800720c */ /* 0x000fc40003f06100 */
[C---:B------:R-:W-:Y:S02]  /*34c0*/  IADD3 R13, P5, R248.reuse, 0x11, RZ ;  /* 0x00000011f80d7810 */ /* 0x040fe40007fbe0ff */
[C---:B------:R-:W-:Y:S01]  /*34d0*/  IADD3 R15, P1, R248.reuse, 0x18, RZ ;  /* 0x00000018f80f7810 */ /* 0x040fe20007f3e0ff */
[--C-:B------:R-:W-:Y:S01]  /*34e0*/  IMAD.X R231, RZ, RZ, R8.reuse, P2 ;  /* 0x000000ffffe77224 */ /* 0x100fe200010e0608 */
[----:B------:R-:W-:Y:S01]  /*34f0*/  ISETP.GT.U32.AND P2, PT, R248, R212, PT ;  /* 0x000000d4f800720c */ /* 0x000fe20003f44070 */
[--C-:B------:R-:W-:Y:S01]  /*3500*/  IMAD.X R233, RZ, RZ, R8.reuse, P5 ;  /* 0x000000ffffe97224 */ /* 0x100fe200028e0608 */
[----:B------:R-:W-:Y:S01]  /*3510*/  ISETP.GT.U32.AND.EX P6, PT, R12, RZ, PT, P6 ;  /* 0x000000ff0c00720c */ /* 0x000fe20003fc4160 */
[----:B------:R-:W-:Y:S01]  /*3520*/  IMAD.X R229, RZ, RZ, R8, P1 ;  /* 0x000000ffffe57224 */ /* 0x000fe200008e0608 */
[C---:B------:R-:W-:Y:S02]  /*3530*/  ISETP.GT.U32.AND P5, PT, R11.reuse, R4, PT ;  /* 0x000000040b00720c */ /* 0x040fe40003fa4070 */
[----:B------:R-:W-:-:S02]  /*3540*/  ISETP.GT.U32.AND P1, PT, R11, R212, PT ;  /* 0x000000d40b00720c */ /* 0x000fc40003f24070 */
[----:B------:R-:W-:Y:S02]  /*3550*/  ISETP.GT.U32.AND.EX P2, PT, R8, RZ, PT, P2 ;  /* 0x000000ff0800720c */ /* 0x000fe40003f44120 */
[C---:B------:R-:W-:Y:S02]  /*3560*/  ISETP.GT.U32.AND.EX P3, PT, R14.reuse, RZ, PT, P3 ;  /* 0x000000ff0e00720c */ /* 0x040fe40003f64130 */
[----:B------:R-:W-:Y:S02]  /*3570*/  ISETP.GT.U32.AND.EX P4, PT, R14, RZ, PT, P4 ;  /* 0x000000ff0e00720c */ /* 0x000fe40003f84140 */
[----:B------:R-:W-:Y:S02]  /*3580*/  ISETP.GT.U32.AND.EX P5, PT, R19, RZ, PT, P5 ;  /* 0x000000ff1300720c */ /* 0x000fe40003fa4150 */
[C---:B------:R-:W-:Y:S02]  /*3590*/  LOP3.LUT R243, R248.reuse, 0x29, RZ, 0xfc, !PT ;  /* 0x00000029f8f37812 */ /* 0x040fe400078efcff */
[----:B------:R-:W-:-:S02]  /*35a0*/  LOP3.LUT R245, R248, 0x28, RZ, 0xfc, !PT ;  /* 0x00000028f8f57812 */ /* 0x000fc400078efcff */
[----:B------:R-:W-:Y:S02]  /*35b0*/  LOP3.LUT R244, R248, 0x20, RZ, 0xfc, !PT ;  /* 0x00000020f8f47812 */ /* 0x000fe400078efcff */
[----:B------:R-:W-:Y:S01]  /*35c0*/  ISETP.GT.U32.AND.EX P1, PT, R19, RZ, PT, P1 ;  /* 0x000000ff1300720c */ /* 0x000fe20003f24110 */
[----:B------:R-:W-:Y:S02]  /*35d0*/  WARPGROUP.DEPBAR.LE gsb0, 0x0 ;  /* 0x00008000000079c5 */ /* 0x000fe40000010000 */
[----:B------:R-:W-:Y:S01]  /*35e0*/  FMUL R9, R89, UR21 ;  /* 0x0000001559097c20 */ /* 0x000fe20008400000 */
[----:B------:R-:W-:-:S04]  /*35f0*/  FMUL R12, R92, UR21 ;  /* 0x000000155c0c7c20 */ /* 0x000fc80008400000 */
[----:B------:R-:W-:Y:S02]  /*3600*/  FSEL R9, R9, -INF , !P0 ;  /* 0xff80000009097808 */ /* 0x000fe40004000000 */
[----:B------:R-:W-:Y:S01]  /*3610*/  ISETP.GE.U32.AND P0, PT, R248, R212, PT ;  /* 0x000000d4f800720c */ /* 0x000fe20003f06070 */
[----:B------:R-:W-:Y:S01]  /*3620*/  FMUL R10, R90, UR21 ;  /* 0x000000155a0a7c20 */ /* 0x000fe20008400000 */
[----:B------:R-:W-:Y:S02]  /*3630*/  FMUL R11, R91, UR21 ;  /* 0x000000155b0b7c20 */ /* 0x000fe40008400000 */
[----:B------:R-:W-:Y:S02]  /*3640*/  ISETP.GE.U32.AND.EX P0, PT, R8, RZ, PT, P0 ;  /* 0x000000ff0800720c */ /* 0x000fe40003f06100 */
[----:B------:R-:W-:Y:S01]  /*3650*/  FSEL R12, R12, -INF , !P6 ;  /* 0xff8000000c0c7808 */ /* 0x000fe20007000000 */
[----:B------:R-:W-:Y:S01]  /*3660*/  FMUL R17, R96, UR21 ;  /* 0x0000001560117c20 */ /* 0x000fe20008400000 */
[----:B------:R-:W-:-:S02]  /*3670*/  ISETP.GT.U32.AND P6, PT, R248, R4, PT ;  /* 0x00000004f800720c */ /* 0x000fc40003fc4070 */
[----:B------:R-:W-:Y:S02]  /*3680*/  FSEL R10, R10, -INF , !P2 ;  /* 0xff8000000a0a7808 */ /* 0x000fe40005000000 */
[----:B------:R-:W-:Y:S01]  /*3690*/  FSEL R11, R11, -INF , !P0 ;  /* 0xff8000000b0b7808 */ /* 0x000fe20004000000 */
[----:B------:R-:W-:Y:S01]  /*36a0*/  FMUL R14, R88, UR21 ;  /* 0x00000015580e7c20 */ /* 0x000fe20008400000 */
[C---:B------:R-:W-:Y:S01]  /*36b0*/  ISETP.GT.U32.AND P2, PT, R13.reuse, R4, PT ;  /* 0x000000040d00720c */ /* 0x040fe20003f44070 */
[----:B------:R-:W-:Y:S01]  /*36c0*/  FMUL R16, R94, UR21 ;  /* 0x000000155e107c20 */ /* 0x000fe20008400000 */
[----:B------:R-:W-:Y:S01]  /*36d0*/  ISETP.GT.U32.AND P0, PT, R13, R212, PT ;  /* 0x000000d40d00720c */ /* 0x000fe20003f04070 */
[----:B------:R-:W-:Y:S01]  /*36e0*/  FMUL R13, R93, UR21 ;  /* 0x000000155d0d7c20 */ /* 0x000fe20008400000 */
[----:B------:R-:W-:Y:S01]  /*36f0*/  ISETP.GT.U32.AND.EX P6, PT, R8, RZ, PT, P6 ;  /* 0x000000ff0800720c */ /* 0x000fe20003fc4160 */
[----:B------:R-:W-:Y:S01]  /*3700*/  FMUL R95, R95, UR21 ;  /* 0x000000155f5f7c20 */ /* 0x000fe20008400000 */
[----:B------:R-:W-:-:S02]  /*3710*/  FSEL R17, R17, -INF , !P5 ;  /* 0xff80000011117808 */ /* 0x000fc40006800000 */
[----:B------:R-:W-:Y:S02]  /*3720*/  ISETP.GT.U32.AND P5, PT, R18, R212, PT ;  /* 0x000000d41200720c */ /* 0x000fe40003fa4070 */
[----:B------:R-:W-:Y:S02]  /*3730*/  FSEL R13, R13, -INF , !P3 ;  /* 0xff8000000d0d7808 */ /* 0x000fe40005800000 */
[----:B------:R-:W-:Y:S02]  /*3740*/  FSEL R14, R14, -INF , !P6 ;  /* 0xff8000000e0e7808 */ /* 0x000fe40007000000 */
[----:B------:R-:W-:Y:S01]  /*3750*/  FSEL R16, R16, -INF , !P6 ;  /* 0xff80000010107808 */ /* 0x000fe20007000000 */
[----:B------:R-:W-:Y:S01]  /*3760*/  FMUL R21, R103, UR21 ;  /* 0x0000001567157c20 */ /* 0x000fe20008400000 */
[C---:B------:R-:W-:Y:S02]  /*3770*/  ISETP.GT.U32.AND P3, PT, R15.reuse, R4, PT ;  /* 0x000000040f00720c */ /* 0x040fe40003f64070 */
[----:B------:R-:W-:-:S02]  /*3780*/  ISETP.GT.U32.AND P6, PT, R15, R212, PT ;  /* 0x000000d40f00720c */ /* 0x000fc40003fc4070 */
[----:B------:R-:W-:Y:S01]  /*3790*/  FSEL R15, R95, -INF , !P4 ;  /* 0xff8000005f0f7808 */ /* 0x000fe20006000000 */
[----:B------:R-:W-:Y:S01]  /*37a0*/  FMUL R20, R99, UR21 ;  /* 0x0000001563147c20 */ /* 0x000fe20008400000 */
[C---:B------:R-:W-:Y:S02]  /*37b0*/  LOP3.LUT R90, R248.reuse, 0x39, RZ, 0xfc, !PT ;  /* 0x00000039f85a7812 */ /* 0x040fe400078efcff */
[C---:B------:R-:W-:Y:S02]  /*37c0*/  LOP3.LUT R94, R248.reuse, 0x38, RZ, 0xfc, !PT ;  /* 0x00000038f85e7812 */ /* 0x040fe400078efcff */
[C---:B------:R-:W-:Y:S02]  /*37d0*/  LOP3.LUT R95, R248.reuse, 0x31, RZ, 0xfc, !PT ;  /* 0x00000031f85f7812 */ /* 0x040fe400078efcff */
[----:B------:R-:W-:Y:S02]  /*37e0*/  LOP3.LUT R93, R248, 0x30, RZ, 0xfc, !PT ;  /* 0x00000030f85d7812 */ /* 0x000fe400078efcff */
[----:B------:R-:W-:-:S02]  /*37f0*/  ISETP.GT.U32.AND.EX P5, PT, R231, RZ, PT, P5 ;  /* 0x000000ffe700720c */ /* 0x000fc40003fa4150 */
[----:B------:R-:W-:Y:S01]  /*3800*/  LOP3.LUT R248, R248, 0x21, RZ, 0xfc, !PT ;  /* 0x00000021f8f87812 */ /* 0x000fe200078efcff */
[----:B------:R-:W-:Y:S01]  /*3810*/  FMUL R19, R102, UR21 ;  /* 0x0000001566137c20 */ /* 0x000fe20008400000 */
[----:B------:R-:W-:Y:S02]  /*3820*/  ISETP.GT.U32.AND.EX P0, PT, R233, RZ, PT, P0 ;  /* 0x000000ffe900720c */ /* 0x000fe40003f04100 */
[----:B------:R-:W-:Y:S02]  /*3830*/  ISETP.GT.U32.AND.EX P6, PT, R229, RZ, PT, P6 ;  /* 0x000000ffe500720c */ /* 0x000fe40003fc4160 */
[----:B------:R-:W-:Y:S02]  /*3840*/  FSEL R21, R21, -INF , !P5 ;  /* 0xff80000015157808 */ /* 0x000fe40006800000 */
[-C--:B------:R-:W-:Y:S02]  /*3850*/  ISETP.GT.U32.AND P5, PT, R248, R212.reuse, PT ;  /* 0x000000d4f800720c */ /* 0x080fe40003fa4070 */
[----:B------:R-:W-:Y:S01]  /*3860*/  FSEL R20, R20, -INF , !P0 ;  /* 0xff80000014147808 */ /* 0x000fe20004000000 */
[----:B------:R-:W-:Y:S01]  /*3870*/  FMUL R22, R107, UR21 ;  /* 0x000000156b167c20 */ /* 0x000fe20008400000 */
[----:B------:R-:W-:-:S02]  /*3880*/  ISETP.GT.U32.AND P0, PT, R245, R212, PT ;  /* 0x000000d4f500720c */ /* 0x000fc40003f04070 */
[----:B------:R-:W-:Y:S01]  /*3890*/  FSEL R19, R19, -INF , !P6 ;  /* 0xff80000013137808 */ /* 0x000fe20007000000 */
[----:B------:R-:W-:Y:S01]  /*38a0*/  FMUL R88, R110, UR21 ;  /* 0x000000156e587c20 */ /* 0x000fe20008400000 */
[----:B------:R-:W-:Y:S02]  /*38b0*/  ISETP.GT.U32.AND P6, PT, R244, R212, PT ;  /* 0x000000d4f400720c */ /* 0x000fe40003fc4070 */
[----:B------:R-:W-:Y:S01]  /*38c0*/  ISETP.GT.U32.AND.EX P5, PT, R8, RZ, PT, P5 ;  /* 0x000000ff0800720c */ /* 0x000fe20003fa4150 */
[----:B------:R-:W-:Y:S01]  /*38d0*/  FMUL R89, R106, UR21 ;  /* 0x000000156a597c20 */ /* 0x000fe20008400000 */
[C---:B------:R-:W-:Y:S02]  /*38e0*/  ISETP.GT.U32.AND.EX P0, PT, R8.reuse, RZ, PT, P0 ;  /* 0x000000ff0800720c */ /* 0x040fe40003f04100 */
[----:B------:R-:W-:Y:S02]  /*38f0*/  ISETP.GT.U32.AND.EX P6, PT, R8, RZ, PT, P6 ;  /* 0x000000ff0800720c */ /* 0x000fe40003fc4160 */
[----:B------:R-:W-:-:S02]  /*3900*/  FSEL R22, R22, -INF , !P5 ;  /* 0xff80000016167808 */ /* 0x000fc40006800000 */
[----:B------:R-:W-:Y:S02]  /*3910*/  ISETP.GT.U32.AND P5, PT, R243, R212, PT ;  /* 0x000000d4f300720c */ /* 0x000fe40003fa4070 */
[----:B------:R-:W-:Y:S01]  /*3920*/  FSEL R88, R88, -INF , !P0 ;  /* 0xff80000058587808 */ /* 0x000fe20004000000 */
[----:B------:R-:W-:Y:S01]  /*3930*/  FMUL R92, R111, UR21 ;  /* 0x000000156f5c7c20 */ /* 0x000fe20008400000 */
[----:B------:R-:W-:Y:S01]  /*3940*/  ISETP.GT.U32.AND P4, PT, R18, R4, PT ;  /* 0x000000041200720c */ /* 0x000fe20003f84070 */
[----:B------:R-:W-:Y:S01]  /*3950*/  FMUL R18, R98, UR21 ;  /* 0x0000001562127c20 */ /* 0x000fe20008400000 */
[-C--:B------:R-:W-:Y:S02]  /*3960*/  ISETP.GT.U32.AND P0, PT, R93, R212.reuse, PT ;  /* 0x000000d45d00720c */ /* 0x080fe40003f04070 */
[----:B------:R-:W-:Y:S01]  /*3970*/  FSEL R89, R89, -INF , !P6 ;  /* 0xff80000059597808 */ /* 0x000fe20007000000 */
[----:B------:R-:W-:Y:S01]  /*3980*/  FMUL R114, R114, UR21 ;  /* 0x0000001572727c20 */ /* 0x000fe20008400000 */
[----:B------:R-:W-:-:S02]  /*3990*/  ISETP.GT.U32.AND P6, PT, R95, R212, PT ;  /* 0x000000d45f00720c */ /* 0x000fc40003fc4070 */
[C---:B------:R-:W-:Y:S01]  /*39a0*/  ISETP.GT.U32.AND.EX P5, PT, R8.reuse, RZ, PT, P5 ;  /* 0x000000ff0800720c */ /* 0x040fe20003fa4150 */
[----:B------:R-:W-:Y:S01]  /*39b0*/  FMUL R91, R115, UR21 ;  /* 0x00000015735b7c20 */ /* 0x000fe20008400000 */
[----:B------:R-:W-:Y:S02]  /*39c0*/  ISETP.GT.U32.AND.EX P0, PT, R8, RZ, PT, P0 ;  /* 0x000000ff0800720c */ /* 0x000fe40003f04100 */
[----:B------:R-:W-:Y:S02]  /*39d0*/  FSEL R18, R18, -INF , !P1 ;  /* 0xff80000012127808 */ /* 0x000fe40004800000 */
[----:B------:R-:W-:Y:S02]  /*39e0*/  ISETP.GT.U32.AND.EX P6, PT, R8, RZ, PT, P6 ;  /* 0x000000ff0800720c */ /* 0x000fe40003fc4160 */
[----:B------:R-:W-:Y:S02]  /*39f0*/  FSEL R92, R92, -INF , !P5 ;  /* 0xff8000005c5c7808 */ /* 0x000fe40006800000 */
[----:B------:R-:W-:-:S02]  /*3a00*/  ISETP.GT.U32.AND P1, PT, R90, R212, PT ;  /* 0x000000d45a00720c */ /* 0x000fc40003f24070 */
[----:B------:R-:W-:Y:S02]  /*3a10*/  ISETP.GT.U32.AND P5, PT, R90, R4, PT ;  /* 0x000000045a00720c */ /* 0x000fe40003fa4070 */
[----:B------:R-:W-:Y:S02]  /*3a20*/  FSEL R90, R114, -INF , !P0 ;  /* 0xff800000725a7808 */ /* 0x000fe40004000000 */
[C---:B------:R-:W-:Y:S02]  /*3a30*/  ISETP.GT.U32.AND P0, PT, R94.reuse, R212, PT ;  /* 0x000000d45e00720c */ /* 0x040fe40003f04070 */
[----:B------:R-:W-:Y:S02]  /*3a40*/  FSEL R91, R91, -INF , !P6 ;  /* 0xff8000005b5b7808 */ /* 0x000fe40007000000 */
[----:B------:R-:W-:Y:S01]  /*3a50*/  ISETP.GT.U32.AND P6, PT, R94, R4, PT ;  /* 0x000000045e00720c */ /* 0x000fe20003fc4070 */
[----:B------:R-:W-:Y:S01]  /*3a60*/  FMUL R94, R118, UR21 ;  /* 0x00000015765e7c20 */ /* 0x000fe20008400000 */
[----:B------:R-:W-:Y:S01]  /*3a70*/  ISETP.GT.U32.AND.EX P0, PT, R8, RZ, PT, P0 ;  /* 0x000000ff0800720c */ /* 0x000fe20003f04100 */
[----:B------:R-:W-:-:S04]  /*3a80*/  IMAD.WIDE R102, R0, 0x2, R180 ;  /* 0x0000000200667825 */ /* 0x000fc800078e02b4 */
[----:B------:R-:W-:Y:S01]  /*3a90*/  FMUL R96, R119, UR21 ;  /* 0x0000001577607c20 */ /* 0x000fe20008400000 */
[----:B------:R-:W-:Y:S02]  /*3aa0*/  ISETP.GT.U32.AND.EX P1, PT, R8, RZ, PT, P1 ;  /* 0x000000ff0800720c */ /* 0x000fe40003f24110 */
[----:B------:R-:W-:Y:S01]  /*3ab0*/  FSEL R94, R94, -INF , !P0 ;  /* 0xff8000005e5e7808 */ /* 0x000fe20004000000 */
[----:B------:R-:W-:Y:S01]  /*3ac0*/  IMAD.WIDE R98, R0, 0x2, R210 ;  /* 0x0000000200627825 */ /* 0x000fe200078e02d2 */
[-C--:B------:R-:W-:Y:S02]  /*3ad0*/  ISETP.GT.U32.AND P0, PT, R95, R4.reuse, PT ;  /* 0x000000045f00720c */ /* 0x080fe40003f04070 */
[----:B------:R0:W2:Y:S01]  /*3ae0*/  LDG.E.U16 R95, desc[UR22][R102.64] ;  /* 0x00000016665f7981 */ /* 0x0000a2000c1e1500 */
[----:B------:R-:W-:Y:S01]  /*3af0*/  FSEL R96, R96, -INF , !P1 ;  /* 0xff80000060607808 */ /* 0x000fe20004800000 */
[----:B------:R-:W-:Y:S01]  /*3b00*/  IMAD.WIDE R110, R0, 0x2, R170 ;  /* 0x00000002006e7825 */ /* 0x000fe200078e02aa */
[----:B------:R-:W-:-:S02]  /*3b10*/  ISETP.GT.U32.AND P1, PT, R93, R4, PT ;  /* 0x000000045d00720c */ /* 0x000fc40003f24070 */
[----:B------:R1:W3:Y:S01]  /*3b20*/  LDG.E.U16 R93, desc[UR22][R98.64] ;  /* 0x00000016625d7981 */ /* 0x0002e2000c1e1500 */
[----:B0-----:R-:W-:-:S04]  /*3b30*/  IMAD.WIDE R102, R0, 0x2, R176 ;  /* 0x0000000200667825 */ /* 0x001fc800078e02b0 */
[C---:B-1----:R-:W-:Y:S02]  /*3b40*/  IMAD.WIDE R98, R0.reuse, 0x2, R178 ;  /* 0x0000000200627825 */ /* 0x042fe400078e02b2 */
[----:B------:R-:W4:Y:S02]  /*3b50*/  LDG.E.U16 R103, desc[UR22][R102.64] ;  /* 0x0000001666677981 */ /* 0x000f24000c1e1500 */
[C---:B------:R-:W-:Y:S02]  /*3b60*/  IMAD.WIDE R114, R0.reuse, 0x2, R174 ;  /* 0x0000000200727825 */ /* 0x040fe400078e02ae */
[----:B------:R-:W5:Y:S02]  /*3b70*/  LDG.E.U16 R98, desc[UR22][R98.64] ;  /* 0x0000001662627981 */ /* 0x000f64000c1e1500 */
[C---:B------:R-:W-:Y:S02]  /*3b80*/  IMAD.WIDE R106, R0.reuse, 0x2, R172 ;  /* 0x00000002006a7825 */ /* 0x040fe400078e02ac */
[----:B------:R0:W2:Y:S02]  /*3b90*/  LDG.E.U16 R102, desc[UR22][R110.64] ;  /* 0x000000166e667981 */ /* 0x0000a4000c1e1500 */
[----:B------:R-:W-:-:S02]  /*3ba0*/  IMAD.WIDE R212, R0, 0x2, R166 ;  /* 0x0000000200d47825 */ /* 0x000fc400078e02a6 */
[----:B------:R-:W4:Y:S02]  /*3bb0*/  LDG.E.U16 R106, desc[UR22][R106.64] ;  /* 0x000000166a6a7981 */ /* 0x000f24000c1e1500 */
[C---:B------:R-:W-:Y:S02]  /*3bc0*/  IMAD.WIDE R118, R0.reuse, 0x2, R168 ;  /* 0x0000000200767825 */ /* 0x040fe400078e02a8 */
[----:B------:R1:W2:Y:S02]  /*3bd0*/  LDG.E.U16 R99, desc[UR22][R114.64] ;  /* 0x0000001672637981 */ /* 0x0002a4000c1e1500 */
[C---:B0-----:R-:W-:Y:S02]  /*3be0*/  IMAD.WIDE R110, R0.reuse, 0x2, R162 ;  /* 0x00000002006e7825 */ /* 0x041fe400078e02a2 */
[----:B------:R-:W3:Y:S04]  /*3bf0*/  LDG.E.U16 R212, desc[UR22][R212.64] ;  /* 0x00000016d4d47981 */ /* 0x000ee8000c1e1500 */
[----:B------:R0:W4:Y:S01]  /*3c00*/  LDG.E.U16 R216, desc[UR22][R110.64] ;  /* 0x000000166ed87981 */ /* 0x000122000c1e1500 */
[----:B-1----:R-:W-:-:S03]  /*3c10*/  IMAD.WIDE R114, R0, 0x2, R164 ;  /* 0x0000000200727825 */ /* 0x002fc600078e02a4 */
[----:B------:R1:W4:Y:S04]  /*3c20*/  LDG.E.U16 R107, desc[UR22][R118.64] ;  /* 0x00000016766b7981 */ /* 0x000328000c1e1500 */
[----:B------:R1:W4:Y:S01]  /*3c30*/  LDG.E.U16 R213, desc[UR22][R114.64] ;  /* 0x0000001672d57981 */ /* 0x000322000c1e1500 */
[----:B0-----:R-:W-:-:S04]  /*3c40*/  IMAD.WIDE R110, R0, 0x2, R160 ;  /* 0x00000002006e7825 */ /* 0x001fc800078e02a0 */
[C---:B-1----:R-:W-:Y:S01]  /*3c50*/  IMAD.WIDE R118, R0.reuse, 0x2, R156 ;  /* 0x0000000200767825 */ /* 0x042fe200078e029c */
[----:B------:R0:W4:Y:S03]  /*3c60*/  LDG.E.U16 R217, desc[UR22][R110.64] ;  /* 0x000000166ed97981 */ /* 0x000126000c1e1500 */
[C---:B------:R-:W-:Y:S01]  /*3c70*/  IMAD.WIDE R114, R0.reuse, 0x2, R158 ;  /* 0x0000000200727825 */ /* 0x040fe200078e029e */
[----:B------:R1:W4:Y:S04]  /*3c80*/  LDG.E.U16 R221, desc[UR22][R118.64] ;  /* 0x0000001676dd7981 */ /* 0x000328000c1e1500 */
[----:B------:R1:W5:Y:S01]  /*3c90*/  LDG.E.U16 R220, desc[UR22][R114.64] ;  /* 0x0000001672dc7981 */ /* 0x000362000c1e1500 */
[----:B0-----:R-:W-:-:S04]  /*3ca0*/  IMAD.WIDE R110, R0, 0x2, R154 ;  /* 0x00000002006e7825 */ /* 0x001fc800078e029a */
[C---:B-1----:R-:W-:Y:S01]  /*3cb0*/  IMAD.WIDE R118, R0.reuse, 0x2, R150 ;  /* 0x0000000200767825 */ /* 0x042fe200078e0296 */
[----:B------:R0:W4:Y:S03]  /*3cc0*/  LDG.E.U16 R224, desc[UR22][R110.64] ;  /* 0x000000166ee07981 */ /* 0x000126000c1e1500 */
[C---:B------:R-:W-:Y:S01]  /*3cd0*/  IMAD.WIDE R114, R0.reuse, 0x2, R152 ;  /* 0x0000000200727825 */ /* 0x040fe200078e0298 */
[----:B------:R1:W4:Y:S04]  /*3ce0*/  LDG.E.U16 R228, desc[UR22][R118.64] ;  /* 0x0000001676e47981 */ /* 0x000328000c1e1500 */
[----:B------:R1:W4:Y:S01]  /*3cf0*/  LDG.E.U16 R225, desc[UR22][R114.64] ;  /* 0x0000001672e17981 */ /* 0x000322000c1e1500 */
        /* <DEDUP_REMOVED lines=21> */
[C---:B------:R-:W-:Y:S02]  /*3e50*/  IMAD.WIDE R114, R0.reuse, 0x2, R128 ;  /* 0x0000000200727825 */ /* 0x040fe400078e0280 */
[----:B------:R-:W4:Y:S04]  /*3e60*/  LDG.E.U16 R118, desc[UR22][R118.64] ;  /* 0x0000001676767981 */ /* 0x000f28000c1e1500 */
[----:B------:R1:W4:Y:S01]  /*3e70*/  LDG.E.U16 R242, desc[UR22][R114.64] ;  /* 0x0000001672f27981 */ /* 0x000322000c1e1500 */
[----:B0-----:R-:W-:-:S05]  /*3e80*/  IMAD.WIDE R110, R0, 0x2, R124 ;  /* 0x00000002006e7825 */ /* 0x001fca00078e027c */
[----:B------:R0:W4:Y:S01]  /*3e90*/  LDG.E.U16 R119, desc[UR22][R110.64] ;  /* 0x000000166e777981 */ /* 0x000122000c1e1500 */
[----:B-1----:R-:W-:-:S04]  /*3ea0*/  IMAD.WIDE R114, R0, 0x2, R122 ;  /* 0x0000000200727825 */ /* 0x002fc800078e027a */
[----:B0-----:R-:W-:Y:S02]  /*3eb0*/  IMAD.WIDE R110, R0, 0x2, R120 ;  /* 0x00000002006e7825 */ /* 0x001fe400078e0278 */
[----:B------:R-:W4:Y:S04]  /*3ec0*/  LDG.E.U16 R114, desc[UR22][R114.64] ;  /* 0x0000001672727981 */ /* 0x000f28000c1e1500 */
[----:B------:R0:W4:Y:S02]  /*3ed0*/  LDG.E.U16 R110, desc[UR22][R110.64] ;  /* 0x000000166e6e7981 */ /* 0x000124000c1e1500 */
[----:B0-----:R-:W-:-:S04]  /*3ee0*/  FMNMX R111, R10, R11, !PT ;  /* 0x0000000b0a6f7209 */ /* 0x001fc80007800000 */
[----:B------:R-:W-:-:S04]  /*3ef0*/  FMNMX R111, R16, R111, !PT ;  /* 0x0000006f106f7209 */ /* 0x000fc80007800000 */
        /* <DEDUP_REMOVED lines=12> */
[----:B------:R-:W-:-:S05]  /*3fc0*/  FMNMX R111, R96, R111, !PT ;  /* 0x0000006f606f7209 */ /* 0x000fca0007800000 */
[----:B------:R-:W0:Y:S02]  /*3fd0*/  SHFL.BFLY PT, R115, R111, 0x2, 0x1f ;  /* 0x0c401f006f737f89 */ /* 0x000e2400000e0000 */
[----:B0-----:R-:W-:-:S05]  /*3fe0*/  FMNMX R111, R111, R115, !PT ;  /* 0x000000736f6f7209 */ /* 0x001fca0007800000 */
[----:B------:R-:W0:Y:S01]  /*3ff0*/  SHFL.BFLY PT, R115, R111, 0x1, 0x1f ;  /* 0x0c201f006f737f89 */ /* 0x000e2200000e0000 */
[----:B------:R-:W-:Y:S01]  /*4000*/  ISETP.GT.U32.AND.EX P3, PT, R229, RZ, PT, P3 ;  /* 0x000000ffe500720c */ /* 0x000fe20003f64130 */
[----:B------:R-:W-:Y:S01]  /*4010*/  FMUL R97, R97, UR21 ;  /* 0x0000001561617c20 */ /* 0x000fe20008400000 */
[----:B------:R-:W-:Y:S01]  /*4020*/  ISETP.GT.U32.AND.EX P2, PT, R233, RZ, PT, P2 ;  /* 0x000000ffe900720c */ /* 0x000fe20003f44120 */
[----:B------:R-:W-:-:S03]  /*4030*/  FMUL R229, R100, UR21 ;  /* 0x0000001564e57c20 */ /* 0x000fc60008400000 */
[----:B------:R-:W-:Y:S02]  /*4040*/  FSEL R100, R97, -INF , !P2 ;  /* 0xff80000061647808 */ /* 0x000fe40005000000 */
[----:B------:R-:W-:Y:S02]  /*4050*/  FSEL R97, R229, -INF , !P3 ;  /* 0xff800000e5617808 */ /* 0x000fe40005800000 */
[----:B------:R-:W-:Y:S01]  /*4060*/  ISETP.GT.U32.AND P3, PT, R244, R4, PT ;  /* 0x00000004f400720c */ /* 0x000fe20003f64070 */
[----:B------:R-:W-:Y:S01]  /*4070*/  FMUL R101, R101, UR21 ;  /* 0x0000001565657c20 */ /* 0x000fe20008400000 */
[----:B------:R-:W-:Y:S01]  /*4080*/  ISETP.GT.U32.AND.EX P4, PT, R231, RZ, PT, P4 ;  /* 0x000000ffe700720c */ /* 0x000fe20003f84140 */
[----:B------:R-:W-:Y:S01]  /*4090*/  FMUL R229, R104, UR21 ;  /* 0x0000001568e57c20 */ /* 0x000fe20008400000 */
[----:B0-----:R-:W-:Y:S02]  /*40a0*/  FMNMX R115, R111, R115, !PT ;  /* 0x000000736f737209 */ /* 0x001fe40007800000 */
[----:B------:R-:W-:-:S04]  /*40b0*/  FMNMX R111, R14, R9, !PT ;  /* 0x000000090e6f7209 */ /* 0x000fc80007800000 */
[----:B------:R-:W-:Y:S02]  /*40c0*/  FMNMX R111, R12, R111, !PT ;  /* 0x0000006f0c6f7209 */ /* 0x000fe40007800000 */
[----:B------:R-:W-:Y:S02]  /*40d0*/  ISETP.GT.U32.AND.EX P3, PT, R8, RZ, PT, P3 ;  /* 0x000000ff0800720c */ /* 0x000fe40003f64130 */
[----:B------:R-:W-:Y:S02]  /*40e0*/  FMNMX R111, R13, R111, !PT ;  /* 0x0000006f0d6f7209 */ /* 0x000fe40007800000 */
[----:B------:R-:W-:Y:S02]  /*40f0*/  FSEL R104, R101, -INF , !P4 ;  /* 0xff80000065687808 */ /* 0x000fe40006000000 */
[----:B------:R-:W-:Y:S02]  /*4100*/  FMNMX R111, R17, R111, !PT ;  /* 0x0000006f116f7209 */ /* 0x000fe40007800000 */
[----:B------:R-:W-:Y:S01]  /*4110*/  FSEL R101, R229, -INF , !P3 ;  /* 0xff800000e5657808 */ /* 0x000fe20005800000 */
[----:B------:R-:W-:Y:S01]  /*4120*/  FMUL R229, R105, UR21 ;  /* 0x0000001569e57c20 */ /* 0x000fe20008400000 */
[----:B------:R-:W-:-:S02]  /*4130*/  FMNMX R105, R100, R111, !PT ;  /* 0x0000006f64697209 */ /* 0x000fc40007800000 */
[-C--:B------:R-:W-:Y:S02]  /*4140*/  ISETP.GT.U32.AND P3, PT, R248, R4.reuse, PT ;  /* 0x00000004f800720c */ /* 0x080fe40003f64070 */
[----:B------:R-:W-:Y:S02]  /*4150*/  FMNMX R105, R97, R105, !PT ;  /* 0x0000006961697209 */ /* 0x000fe40007800000 */
[-C--:B------:R-:W-:Y:S02]  /*4160*/  ISETP.GT.U32.AND P2, PT, R243, R4.reuse, PT ;  /* 0x00000004f300720c */ /* 0x080fe40003f44070 */
[----:B------:R-:W-:Y:S02]  /*4170*/  ISETP.GT.U32.AND P4, PT, R245, R4, PT ;  /* 0x00000004f500720c */ /* 0x000fe40003f84070 */
[----:B------:R-:W-:Y:S02]  /*4180*/  ISETP.GT.U32.AND.EX P3, PT, R8, RZ, PT, P3 ;  /* 0x000000ff0800720c */ /* 0x000fe40003f64130 */
[----:B------:R-:W-:-:S02]  /*4190*/  FMNMX R105, R104, R105, !PT ;  /* 0x0000006968697209 */ /* 0x000fc40007800000 */
[C---:B------:R-:W-:Y:S02]  /*41a0*/  ISETP.GT.U32.AND.EX P5, PT, R8.reuse, RZ, PT, P5 ;  /* 0x000000ff0800720c */ /* 0x040fe40003fa4150 */
[C---:B------:R-:W-:Y:S02]  /*41b0*/  ISETP.GT.U32.AND.EX P6, PT, R8.reuse, RZ, PT, P6 ;  /* 0x000000ff0800720c */ /* 0x040fe40003fc4160 */
[C---:B------:R-:W-:Y:S02]  /*41c0*/  ISETP.GT.U32.AND.EX P0, PT, R8.reuse, RZ, PT, P0 ;  /* 0x000000ff0800720c */ /* 0x040fe40003f04100 */
[C---:B------:R-:W-:Y:S02]  /*41d0*/  ISETP.GT.U32.AND.EX P1, PT, R8.reuse, RZ, PT, P1 ;  /* 0x000000ff0800720c */ /* 0x040fe40003f24110 */
[C---:B------:R-:W-:Y:S02]  /*41e0*/  ISETP.GT.U32.AND.EX P2, PT, R8.reuse, RZ, PT, P2 ;  /* 0x000000ff0800720c */ /* 0x040fe40003f44120 */
[----:B------:R-:W-:-:S02]  /*41f0*/  ISETP.GT.U32.AND.EX P4, PT, R8, RZ, PT, P4 ;  /* 0x000000ff0800720c */ /* 0x000fc40003f84140 */
[----:B------:R-:W-:Y:S01]  /*4200*/  FMNMX R8, R115, R2, !PT ;  /* 0x0000000273087209 */ /* 0x000fe20007800000 */
[----:B------:R-:W-:Y:S01]  /*4210*/  FMUL R115, R108, UR21 ;  /* 0x000000156c737c20 */ /* 0x000fe20008400000 */
[----:B------:R-:W-:Y:S02]  /*4220*/  FSEL R229, R229, -INF , !P3 ;  /* 0xff800000e5e57808 */ /* 0x000fe40005800000 */
[----:B------:R-:W-:Y:S01]  /*4230*/  FMNMX R105, R101, R105, !PT ;  /* 0x0000006965697209 */ /* 0x000fe20007800000 */
[----:B------:R-:W-:Y:S01]  /*4240*/  FMUL R233, R109, UR21 ;  /* 0x000000156de97c20 */ /* 0x000fe20008400000 */
[----:B------:R-:W-:Y:S02]  /*4250*/  FSEL R115, R115, -INF , !P4 ;  /* 0xff80000073737808 */ /* 0x000fe40006000000 */
[----:B------:R-:W-:Y:S01]  /*4260*/  FMNMX R105, R229, R105, !PT ;  /* 0x00000069e5697209 */ /* 0x000fe20007800000 */
[----:B------:R-:W-:Y:S01]  /*4270*/  FMUL R231, R112, UR21 ;  /* 0x0000001570e77c20 */ /* 0x000fe20008400000 */
[----:B------:R-:W-:-:S02]  /*4280*/  FSEL R233, R233, -INF , !P2 ;  /* 0xff800000e9e97808 */ /* 0x000fc40005000000 */
[----:B------:R-:W-:Y:S01]  /*4290*/  FMNMX R105, R115, R105, !PT ;  /* 0x0000006973697209 */ /* 0x000fe20007800000 */
[----:B------:R-:W-:Y:S01]  /*42a0*/  FMUL R243, R113, UR21 ;  /* 0x0000001571f37c20 */ /* 0x000fe20008400000 */
[----:B------:R-:W-:Y:S02]  /*42b0*/  FSEL R231, R231, -INF , !P1 ;  /* 0xff800000e7e77808 */ /* 0x000fe40004800000 */
[----:B------:R-:W-:Y:S01]  /*42c0*/  FMNMX R105, R233, R105, !PT ;  /* 0x00000069e9697209 */ /* 0x000fe20007800000 */
[----:B------:R-:W-:Y:S01]  /*42d0*/  FMUL R116, R116, UR21 ;  /* 0x0000001574747c20 */ /* 0x000fe20008400000 */
[----:B------:R-:W-:Y:S02]  /*42e0*/  FSEL R243, R243, -INF , !P0 ;  /* 0xff800000f3f37808 */ /* 0x000fe40004000000 */
[----:B------:R-:W-:Y:S01]  /*42f0*/  FMNMX R105, R231, R105, !PT ;  /* 0x00000069e7697209 */ /* 0x000fe20007800000 */
[----:B------:R-:W-:Y:S01]  /*4300*/  FADD R16, R16, -R8 ;  /* 0x8000000810107221 */ /* 0x000fe20000000000 */
[----:B------:R-:W-:Y:S01]  /*4310*/  FMUL R244, R117, UR21 ;  /* 0x0000001575f47c20 */ /* 0x000fe20008400000 */
[----:B------:R-:W-:-:S02]  /*4320*/  FSEL R117, R116, -INF , !P6 ;  /* 0xff80000074757808 */ /* 0x000fc40007000000 */
[----:B------:R-:W-:Y:S01]  /*4330*/  FMNMX R105, R243, R105, !PT ;  /* 0x00000069f3697209 */ /* 0x000fe20007800000 */
[----:B------:R-:W-:Y:S01]  /*4340*/  FMUL R16, R16, 1.4426950216293334961 ;  /* 0x3fb8aa3b10107820 */ /* 0x000fe20000400000 */
[----:B------:R-:W-:Y:S01]  /*4350*/  FADD R108, R15, -R8 ;  /* 0x800000080f6c7221 */ /* 0x000fe20000000000 */
[----:B------:R-:W-:Y:S02]  /*4360*/  FSEL R244, R244, -INF , !P5 ;  /* 0xff800000f4f47808 */ /* 0x000fe40006800000 */
[----:B------:R-:W-:Y:S01]  /*4370*/  FMNMX R105, R117, R105, !PT ;  /* 0x0000006975697209 */ /* 0x000fe20007800000 */
[----:B------:R0:W-:Y:S02]  /*4380*/  MUFU.EX2 R15, R16 ;  /* 0x00000010000f7308 */ /* 0x0001e40000000800 */
[----:B0-----:R-:W-:Y:S01]  /*4390*/  FMUL R16, R108, 1.4426950216293334961 ;  /* 0x3fb8aa3b6c107820 */ /* 0x001fe20000400000 */
[----:B------:R-:W-:-:S05]  /*43a0*/  FMNMX R108, R244, R105, !PT ;  /* 0x00000069f46c7209 */ /* 0x000fca0007800000 */
[----:B------:R-:W0:Y:S01]  /*43b0*/  SHFL.BFLY PT, R109, R108, 0x2, 0x1f ;  /* 0x0c401f006c6d7f89 */ /* 0x000e2200000e0000 */
[--C-:B------:R-:W-:Y:S01]  /*43c0*/  FADD R20, R20, -R8.reuse ;  /* 0x8000000814147221 */ /* 0x100fe20000000000 */
[----:B------:R-:W-:-:S03]  /*43d0*/  FADD R89, R89, -R8 ;  /* 0x8000000859597221 */ /* 0x000fc60000000000 */
[----:B------:R-:W-:Y:S01]  /*43e0*/  FMUL R105, R20, 1.4426950216293334961 ;  /* 0x3fb8aa3b14697820 */ /* 0x000fe20000400000 */
[----:B------:R-:W-:Y:S01]  /*43f0*/  FMUL R89, R89, 1.4426950216293334961 ;  /* 0x3fb8aa3b59597820 */ /* 0x000fe20000400000 */
[--C-:B------:R-:W-:Y:S02]  /*4400*/  FADD R20, R19, -R8.reuse ;  /* 0x8000000813147221 */ /* 0x100fe40000000000 */
[----:B------:R1:W-:Y:S02]  /*4410*/  MUFU.EX2 R19, R105 ;  /* 0x0000006900137308 */ /* 0x0003e40000000800 */
[----:B-1----:R-:W-:-:S06]  /*4420*/  FADD R105, R22, -R8 ;  /* 0x8000000816697221 */ /* 0x002fcc0000000000 */
[----:B------:R1:W-:Y:S02]  /*4430*/  MUFU.EX2 R22, R89 ;  /* 0x0000005900167308 */ /* 0x0003e40000000800 */
[----:B-1----:R-:W-:Y:S01]  /*4440*/  FADD R89, R88, -R8 ;  /* 0x8000000858597221 */ /* 0x002fe20000000000 */
[----:B0-----:R-:W-:-:S03]  /*4450*/  FMNMX R88, R108, R109, !PT ;  /* 0x0000006d6c587209 */ /* 0x001fc60007800000 */
[----:B------:R-:W-:-:S04]  /*4460*/  FMUL R89, R89, 1.4426950216293334961 ;  /* 0x3fb8aa3b59597820 */ /* 0x000fc80000400000 */
[----:B------:R0:W-:Y:S02]  /*4470*/  MUFU.EX2 R108, R89 ;  /* 0x00000059006c7308 */ /* 0x0001e40000000800 */
[----:B0-----:R-:W0:Y:S01]  /*4480*/  SHFL.BFLY PT, R89, R88, 0x1, 0x1f ;  /* 0x0c201f0058597f89 */ /* 0x001e2200000e0000 */
[--C-:B------:R-:W-:Y:S01]  /*4490*/  FADD R91, R91, -R8.reuse ;  /* 0x800000085b5b7221 */ /* 0x100fe20000000000 */
[----:B------:R-:W-:-:S03]  /*44a0*/  FADD R90, R90, -R8 ;  /* 0x800000085a5a7221 */ /* 0x000fc60000000000 */
[----:B------:R-:W-:Y:S01]  /*44b0*/  FMUL R91, R91, 1.4426950216293334961 ;  /* 0x3fb8aa3b5b5b7820 */ /* 0x000fe20000400000 */
[----:B------:R-:W-:-:S03]  /*44c0*/  FMUL R90, R90, 1.4426950216293334961 ;  /* 0x3fb8aa3b5a5a7820 */ /* 0x000fc60000400000 */
[----:B------:R1:W-:Y:S01]  /*44d0*/  MUFU.EX2 R112, R91 ;  /* 0x0000005b00707308 */ /* 0x0003e20000000800 */
[----:B0-----:R-:W-:Y:S01]  /*44e0*/  FMNMX R89, R88, R89, !PT ;  /* 0x0000005958597209 */ /* 0x001fe20007800000 */
[----:B------:R-:W-:-:S03]  /*44f0*/  FADD R88, -R8, R2 ;  /* 0x0000000208587221 */ /* 0x000fc60000000100 */
[----:B------:R-:W-:Y:S01]  /*4500*/  FMNMX R116, R89, R7, !PT ;  /* 0x0000000759747209 */ /* 0x000fe20007800000 */
[----:B------:R-:W-:Y:S01]  /*4510*/  FMUL R88, R88, 1.4426950216293334961 ;  /* 0x3fb8aa3b58587820 */ /* 0x000fe20000400000 */
[----:B-1----:R-:W-:Y:S01]  /*4520*/  LOP3.LUT R91, R252, 0xff, RZ, 0xc0, !PT ;  /* 0x000000fffc5b7812 */ /* 0x002fe200078ec0ff */
[----:B------:R0:W-:Y:S02]  /*4530*/  MUFU.EX2 R111, R90 ;  /* 0x0000005a006f7308 */ /* 0x0001e40000000800 */
[----:B------:R-:W-:Y:S02]  /*4540*/  FADD R89, R14, -R116 ;  /* 0x800000740e597221 */ /* 0x000fe40000000000 */
[----:B------:R-:W-:-:S04]  /*4550*/  IMAD.SHL.U32 R91, R91, 0x2, RZ ;  /* 0x000000025b5b7824 */ /* 0x000fc800078e00ff */
[----:B------:R1:W4:Y:S01]  /*4560*/  MUFU.EX2 R14, R88 ;  /* 0x00000058000e7308 */ /* 0x0003220000000800 */
[----:B0-----:R-:W-:-:S04]  /*4570*/  LOP3.LUT R90, R252, 0xc0, RZ, 0xc0, !PT ;  /* 0x000000c0fc5a7812 */ /* 0x001fc800078ec0ff */
[----:B------:R-:W-:Y:S01]  /*4580*/  SHF.R.U32.HI R90, RZ, 0x2, R90 ;  /* 0x00000002ff5a7819 */ /* 0x000fe2000001165a */
[----:B-1----:R-:W-:Y:S01]  /*4590*/  FMUL R88, R89, 1.4426950216293334961 ;  /* 0x3fb8aa3b59587820 */ /* 0x002fe20000400000 */
[----:B------:R-:W-:-:S03]  /*45a0*/  FADD R89, R9, -R116 ;  /* 0x8000007409597221 */ /* 0x000fc60000000000 */
[----:B------:R0:W-:Y:S01]  /*45b0*/  MUFU.EX2 R9, R88 ;  /* 0x0000005800097308 */ /* 0x0001e20000000800 */
[----:B------:R-:W-:Y:S01]  /*45c0*/  FMUL R89, R89, 1.4426950216293334961 ;  /* 0x3fb8aa3b59597820 */ /* 0x000fe20000400000 */
[----:B0-----:R-:W-:Y:S01]  /*45d0*/  LOP3.LUT R88, R91, R90, RZ, 0x3c, !PT ;  /* 0x0000005a5b587212 */ /* 0x001fe200078e3cff */
[----:B------:R-:W-:Y:S01]  /*45e0*/  BAR.SYNC.DEFER_BLOCKING 0x0 ;  /* 0x0000000000007b1d */ /* 0x000fe20000010000 */
[----:B------:R-:W-:-:S05]  /*45f0*/  FADD R90, R12, -R116 ;  /* 0x800000740c5a7221 */ /* 0x000fca0000000000 */
[----:B------:R0:W-:Y:S01]  /*4600*/  MUFU.EX2 R12, R89 ;  /* 0x00000059000c7308 */ /* 0x0001e20000000800 */
[----:B------:R-:W-:Y:S01]  /*4610*/  FMUL R90, R90, 1.4426950216293334961 ;  /* 0x3fb8aa3b5a5a7820 */ /* 0x000fe20000400000 */
[----:B0-----:R-:W-:-:S06]  /*4620*/  FADD R89, R13, -R116 ;  /* 0x800000740d597221 */ /* 0x001fcc0000000000 */
[----:B------:R0:W-:Y:S01]  /*4630*/  MUFU.EX2 R13, R90 ;  /* 0x0000005a000d7308 */ /* 0x0001e20000000800 */
[----:B------:R-:W-:Y:S01]  /*4640*/  FMUL R89, R89, 1.4426950216293334961 ;  /* 0x3fb8aa3b59597820 */ /* 0x000fe20000400000 */
[----:B0-----:R-:W-:-:S06]  /*4650*/  FADD R90, R17, -R116 ;  /* 0x80000074115a7221 */ /* 0x001fcc0000000000 */
[----:B------:R0:W-:Y:S01]  /*4660*/  MUFU.EX2 R17, R89 ;  /* 0x0000005900117308 */ /* 0x0001e20000000800 */
[----:B---3--:R1:W-:Y:S01]  /*4670*/  STS.U16 [R88+UR20+0x9000], R212 ;  /* 0x009000d458007988 */ /* 0x0083e20008000414 */
[----:B0-----:R-:W-:-:S04]  /*4680*/  FADD R89, R104, -R116 ;  /* 0x8000007468597221 */ /* 0x001fc80000000000 */
[----:B------:R-:W-:-:S04]  /*4690*/  FMUL R89, R89, 1.4426950216293334961 ;  /* 0x3fb8aa3b59597820 */ /* 0x000fc80000400000 */
[----:B-1----:R0:W-:Y:S01]  /*46a0*/  MUFU.EX2 R212, R89 ;  /* 0x0000005900d47308 */ /* 0x0021e20000000800 */
[----:B-----5:R1:W-:Y:S01]  /*46b0*/  STS.U16 [R88+UR20+0x9800], R220 ;  /* 0x009800dc58007988 */ /* 0x0203e20008000414 */
[----:B0-----:R-:W-:-:S04]  /*46c0*/  FADD R89, R115, -R116 ;  /* 0x8000007473597221 */ /* 0x001fc80000000000 */
[----:B------:R-:W-:-:S04]  /*46d0*/  FMUL R89, R89, 1.4426950216293334961 ;  /* 0x3fb8aa3b59597820 */ /* 0x000fc80000400000 */
[----:B-1----:R0:W-:Y:S01]  /*46e0*/  MUFU.EX2 R220, R89 ;  /* 0x0000005900dc7308 */ /* 0x0021e20000000800 */
[----:B------:R-:W-:Y:S04]  /*46f0*/  STS.U16 [R88+UR20+0x8000], R93 ;  /* 0x0080005d58007988 */ /* 0x000fe80008000414 */
[----:B------:R-:W-:Y:S01]  /*4700*/  STS.U16 [R88+UR20+0x8400], R98 ;  /* 0x0084006258007988 */ /* 0x000fe20008000414 */
[----:B0-----:R-:W-:-:S03]  /*4710*/  LOP3.LUT R89, R88, 0x40, RZ, 0x3c, !PT ;  /* 0x0000004058597812 */ /* 0x001fc600078e3cff */
[----:B--2---:R-:W-:Y:S04]  /*4720*/  STS.U16 [R88+UR20+0x8800], R99 ;  /* 0x0088006358007988 */ /* 0x004fe80008000414 */
[----:B------:R-:W-:Y:S04]  /*4730*/  STS.U16 [R88+UR20+0x8c00], R102 ;  /* 0x008c006658007988 */ /* 0x000fe80008000414 */
[----:B----4-:R-:W-:Y:S04]  /*4740*/  STS.U16 [R88+UR20+0x9400], R216 ;  /* 0x009400d858007988 */ /* 0x010fe80008000414 */
        /* <DEDUP_REMOVED lines=10> */
[----:B------:R-:W-:Y:S04]  /*47f0*/  STS.U16 [R89+UR20+0x8600], R103 ;  /* 0x0086006759007988 */ /* 0x000fe80008000414 */
[----:B------:R-:W-:Y:S04]  /*4800*/  STS.U16 [R89+UR20+0x8a00], R106 ;  /* 0x008a006a59007988 */ /* 0x000fe80008000414 */
[----:B------:R1:W-:Y:S04]  /*4810*/  STS.U16 [R89+UR20+0x8e00], R107 ;  /* 0x008e006b59007988 */ /* 0x0003e80008000414 */
        /* <DEDUP_REMOVED lines=11> */
[----:B------:R2:W-:Y:S01]  /*48d0*/  STS.U16 [R89+UR20+0xbe00], R110 ;  /* 0x00be006e59007988 */ /* 0x0005e20008000414 */
[----:B------:R3:W-:Y:S06]  /*48e0*/  MEMBAR.ALL.CTA ;  /* 0x0000000000007992 */ /* 0x0007ec0000008000 */
[----:B---3--:R-:W3:Y:S01]  /*48f0*/  FENCE.VIEW.ASYNC.S ;  /* 0x00000000000073c6 */ /* 0x008ee20000000000 */
[--C-:B------:R-:W-:Y:S01]  /*4900*/  FADD R10, R10, -R8.reuse ;  /* 0x800000080a0a7221 */ /* 0x100fe20000000000 */
[--C-:B------:R-:W-:Y:S01]  /*4910*/  FADD R11, R11, -R8.reuse ;  /* 0x800000080b0b7221 */ /* 0x100fe20000000000 */
[--C-:B------:R-:W-:Y:S01]  /*4920*/  FADD R18, R18, -R8.reuse ;  /* 0x8000000812127221 */ /* 0x100fe20000000000 */
[--C-:B------:R-:W-:Y:S01]  /*4930*/  FADD R21, R21, -R8.reuse ;  /* 0x8000000815157221 */ /* 0x100fe20000000000 */
[----:B------:R-:W-:Y:S01]  /*4940*/  FADD R109, R92, -R8 ;  /* 0x800000085c6d7221 */ /* 0x000fe20000000000 */
[--C-:B------:R-:W-:Y:S01]  /*4950*/  FADD R233, R233, -R116.reuse ;  /* 0x80000074e9e97221 */ /* 0x100fe20000000000 */
[----:B------:R-:W-:Y:S01]  /*4960*/  FADD R231, R231, -R116 ;  /* 0x80000074e7e77221 */ /* 0x000fe20000000000 */
[----:B0-----:R-:W-:Y:S01]  /*4970*/  FADD R88, -R116, R7 ;  /* 0x0000000774587221 */ /* 0x001fe20000000100 */
[--C-:B------:R-:W-:Y:S01]  /*4980*/  FADD R94, R94, -R8.reuse ;  /* 0x800000085e5e7221 */ /* 0x100fe20000000000 */
[----:B------:R-:W-:Y:S01]  /*4990*/  FADD R96, R96, -R8 ;  /* 0x8000000860607221 */ /* 0x000fe20000000000 */
[--C-:B------:R-:W-:Y:S01]  /*49a0*/  FADD R100, R100, -R116.reuse ;  /* 0x8000007464647221 */ /* 0x100fe20000000000 */
[--C-:B------:R-:W-:Y:S01]  /*49b0*/  FADD R97, R97, -R116.reuse ;  /* 0x8000007461617221 */ /* 0x100fe20000000000 */
[--C-:B------:R-:W-:Y:S01]  /*49c0*/  FADD R101, R101, -R116.reuse ;  /* 0x8000007465657221 */ /* 0x100fe20000000000 */
[--C-:B------:R-:W-:Y:S01]  /*49d0*/  FADD R229, R229, -R116.reuse ;  /* 0x80000074e5e57221 */ /* 0x100fe20000000000 */
[--C-:B------:R-:W-:Y:S01]  /*49e0*/  FADD R243, R243, -R116.reuse ;  /* 0x80000074f3f37221 */ /* 0x100fe20000000000 */
[--C-:B------:R-:W-:Y:S01]  /*49f0*/  FADD R117, R117, -R116.reuse ;  /* 0x8000007475757221 */ /* 0x100fe20000000000 */
[----:B------:R-:W-:Y:S01]  /*4a00*/  FADD R244, R244, -R116 ;  /* 0x80000074f4f47221 */ /* 0x000fe20000000000 */
[----:B------:R-:W-:Y:S01]  /*4a10*/  FMUL R10, R10, 1.4426950216293334961 ;  /* 0x3fb8aa3b0a0a7820 */ /* 0x000fe20000400000 */
        /* <DEDUP_REMOVED lines=19> */
[----:B-1----:R-:W0:Y:S08]  /*4b50*/  MUFU.EX2 R107, R88 ;  /* 0x00000058006b7308 */ /* 0x002e300000000800 */
[----:B------:R-:W-:Y:S08]  /*4b60*/  MUFU.EX2 R10, R10 ;  /* 0x0000000a000a7308 */ /* 0x000ff00000000800 */
[----:B------:R-:W2:Y:S08]  /*4b70*/  MUFU.EX2 R11, R11 ;  /* 0x0000000b000b7308 */ /* 0x000eb00000000800 */
[----:B------:R-:W1:Y:S08]  /*4b80*/  MUFU.EX2 R16, R16 ;  /* 0x0000001000107308 */ /* 0x000e700000000800 */
[----:B------:R-:W-:Y:S08]  /*4b90*/  MUFU.EX2 R18, R18 ;  /* 0x0000001200127308 */ /* 0x000ff00000000800 */
[----:B------:R-:W-:Y:S08]  /*4ba0*/  MUFU.EX2 R20, R20 ;  /* 0x0000001400147308 */ /* 0x000ff00000000800 */
[----:B------:R-:W-:Y:S08]  /*4bb0*/  MUFU.EX2 R21, R21 ;  /* 0x0000001500157308 */ /* 0x000ff00000000800 */
[----:B------:R-:W-:Y:S08]  /*4bc0*/  MUFU.EX2 R105, R105 ;  /* 0x0000006900697308 */ /* 0x000ff00000000800 */
[----:B------:R-:W-:Y:S08]  /*4bd0*/  MUFU.EX2 R109, R109 ;  /* 0x0000006d006d7308 */ /* 0x000ff00000000800 */
[----:B------:R-:W-:Y:S08]  /*4be0*/  MUFU.EX2 R113, R94 ;  /* 0x0000005e00717308 */ /* 0x000ff00000000800 */
[----:B------:R-:W-:Y:S08]  /*4bf0*/  MUFU.EX2 R2, R96 ;  /* 0x0000006000027308 */ /* 0x000ff00000000800 */
[----:B------:R4:W-:Y:S08]  /*4c00*/  MUFU.EX2 R245, R90 ;  /* 0x0000005a00f57308 */ /* 0x0009f00000000800 */
[----:B------:R-:W5:Y:S08]  /*4c10*/  MUFU.EX2 R248, R100 ;  /* 0x0000006400f87308 */ /* 0x000f700000000800 */
[----:B------:R-:W3:Y:S08]  /*4c20*/  MUFU.EX2 R104, R97 ;  /* 0x0000006100687308 */ /* 0x000ef00000000800 */
[----:B------:R-:W-:Y:S08]  /*4c30*/  MUFU.EX2 R216, R101 ;  /* 0x0000006500d87308 */ /* 0x000ff00000000800 */
[----:B------:R-:W3:Y:S08]  /*4c40*/  MUFU.EX2 R115, R229 ;  /* 0x000000e500737308 */ /* 0x000ef00000000800 */
[----:B------:R-:W3:Y:S08]  /*4c50*/  MUFU.EX2 R224, R224 ;  /* 0x000000e000e07308 */ /* 0x000ef00000000800 */
[----:B------:R-:W-:Y:S08]  /*4c60*/  MUFU.EX2 R228, R228 ;  /* 0x000000e400e47308 */ /* 0x000ff00000000800 */
[----:B------:R-:W3:Y:S08]  /*4c70*/  MUFU.EX2 R114, R243 ;  /* 0x000000f300727308 */ /* 0x000ef00000000800 */
[----:B------:R-:W-:Y:S08]  /*4c80*/  MUFU.EX2 R106, R117 ;  /* 0x00000075006a7308 */ /* 0x000ff00000000800 */
[----:B------:R-:W3:Y:S01]  /*4c90*/  MUFU.EX2 R7, R244 ;  /* 0x000000f400077308 */ /* 0x000ee20000000800 */
[-C--:B------:R-:W-:Y:S01]  /*4ca0*/  FMUL R26, R26, R14.reuse ;  /* 0x0000000e1a1a7220 */ /* 0x080fe20000400000 */
        /* <DEDUP_REMOVED lines=30> */
[----:B------:R-:W-:Y:S01]  /*4e90*/  FMUL R87, R87, R14 ;  /* 0x0000000e57577220 */ /* 0x000fe20000400000 */
[-C--:B0-----:R-:W-:Y:S01]  /*4ea0*/  FMUL R24, R24, R107.reuse ;  /* 0x0000006b18187220 */ /* 0x081fe20000400000 */
        /* <DEDUP_REMOVED lines=31> */
[----:B--2---:R-:W-:-:S02]  /*50a0*/  F2FP.F16.F32.PACK_AB R89, R11, R10 ;  /* 0x0000000a0b59723e */ /* 0x004fc400000000ff */
[----:B-1----:R-:W-:Y:S02]  /*50b0*/  F2FP.F16.F32.PACK_AB R91, R16, R15 ;  /* 0x0000000f105b723e */ /* 0x002fe400000000ff */
[----:B------:R-:W-:Y:S02]  /*50c0*/  F2FP.F16.F32.PACK_AB R88, R12, R9 ;  /* 0x000000090c58723e */ /* 0x000fe400000000ff */
[----:B----4-:R-:W-:Y:S02]  /*50d0*/  F2FP.F16.F32.PACK_AB R90, R17, R13 ;  /* 0x0000000d115a723e */ /* 0x010fe400000000ff */
[----:B-----5:R-:W-:Y:S02]  /*50e0*/  F2FP.F16.F32.PACK_AB R92, R248, R245 ;  /* 0x000000f5f85c723e */ /* 0x020fe400000000ff */
[----:B------:R-:W-:Y:S02]  /*50f0*/  F2FP.F16.F32.PACK_AB R93, R19, R18 ;  /* 0x00000012135d723e */ /* 0x000fe400000000ff */
[----:B---3--:R-:W-:-:S02]  /*5100*/  F2FP.F16.F32.PACK_AB R94, R212, R104 ;  /* 0x00000068d45e723e */ /* 0x008fc400000000ff */
[----:B------:R-:W-:Y:S02]  /*5110*/  F2FP.F16.F32.PACK_AB R95, R21, R20 ;  /* 0x00000014155f723e */ /* 0x000fe400000000ff */
[----:B------:R-:W-:Y:S02]  /*5120*/  F2FP.F16.F32.PACK_AB R96, R115, R216 ;  /* 0x000000d87360723e */ /* 0x000fe400000000ff */
[----:B------:R-:W-:Y:S02]  /*5130*/  F2FP.F16.F32.PACK_AB R97, R105, R22 ;  /* 0x000000166961723e */ /* 0x000fe400000000ff */
[----:B------:R-:W-:Y:S02]  /*5140*/  F2FP.F16.F32.PACK_AB R98, R224, R220 ;  /* 0x000000dce062723e */ /* 0x000fe400000000ff */
[----:B------:R-:W-:Y:S02]  /*5150*/  F2FP.F16.F32.PACK_AB R99, R109, R108 ;  /* 0x0000006c6d63723e */ /* 0x000fe400000000ff */
[----:B------:R-:W-:-:S02]  /*5160*/  F2FP.F16.F32.PACK_AB R100, R114, R228 ;  /* 0x000000e47264723e */ /* 0x000fc400000000ff */
[----:B------:R-:W-:Y:S02]  /*5170*/  F2FP.F16.F32.PACK_AB R101, R112, R111 ;  /* 0x0000006f7065723e */ /* 0x000fe400000000ff */
[----:B------:R-:W-:Y:S02]  /*5180*/  F2FP.F16.F32.PACK_AB R102, R7, R106 ;  /* 0x0000006a0766723e */ /* 0x000fe400000000ff */
[----:B------:R-:W-:Y:S01]  /*5190*/  F2FP.F16.F32.PACK_AB R103, R2, R113 ;  /* 0x000000710267723e */ /* 0x000fe200000000ff */
[----:B------:R-:W-:Y:S06]  /*51a0*/  BAR.SYNC.DEFER_BLOCKING 0x0 ;  /* 0x0000000000007b1d */ /* 0x000fec0000010000 */
[----:B------:R-:W-:-:S06]  /*51b0*/  WARPGROUP.ARRIVE ;  /* 0x00000000000079c5 */ /* 0x000fcc0000000000 */
[----:B------:R-:W-:-:S12]  /*51c0*/  HGMMA.64x128x16.F32 R24, R88, gdesc[UR16], R24 ;  /* 0x01e0001058187df0 */ /* 0x000fd80008700818 */
[----:B------:R-:W-:Y:S01]  /*51d0*/  HGMMA.64x128x16.F32 R24, R92, gdesc[UR8], R24 ;  /* 0x01e000085c187df0 */ /* 0x000fe20008700818 */
[----:B------:R-:W-:Y:S01]  /*51e0*/  FADD R12, R9, R12 ;  /* 0x0000000c090c7221 */ /* 0x000fe20000000000 */
[----:B------:R-:W-:-:S03]  /*51f0*/  FADD R10, R10, R11 ;  /* 0x0000000b0a0a7221 */ /* 0x000fc60000000000 */
[----:B------:R-:W-:Y:S01]  /*5200*/  FADD R12, R13, R12 ;  /* 0x0000000c0d0c7221 */ /* 0x000fe20000000000 */
[----:B------:R-:W-:-:S03]  /*5210*/  FADD R15, R15, R10 ;  /* 0x0000000a0f0f7221 */ /* 0x000fc60000000000 */
[----:B------:R-:W-:-:S03]  /*5220*/  FADD R12, R17, R12 ;  /* 0x0000000c110c7221 */ /* 0x000fc60000000000 */
[----:B------:R-:W-:Y:S01]  /*5230*/  HGMMA.64x128x16.F32 R24, R96, gdesc[UR24], R24 ;  /* 0x01e0001860187df0 */ /* 0x000fe20008700818 */
[----:B------:R-:W-:Y:S01]  /*5240*/  FADD R15, R16, R15 ;  /* 0x0000000f100f7221 */ /* 0x000fe20000000000 */
[----:B------:R-:W-:-:S03]  /*5250*/  FADD R245, R245, R12 ;  /* 0x0000000cf5f57221 */ /* 0x000fc60000000000 */
        /* <DEDUP_REMOVED lines=21> */
[----:B------:R-:W-:Y:S01]  /*53b0*/  FADD R106, R7, R106 ;  /* 0x0000006a076a7221 */ /* 0x000fe20000000000 */
[----:B------:R-:W0:Y:S02]  /*53c0*/  S2R R229, SR_CTAID.X ;  /* 0x0000000000e57919 */ /* 0x000e240000002500 */
[----:B------:R-:W-:Y:S02]  /*53d0*/  FADD R113, R2, R113 ;  /* 0x0000007102717221 */ /* 0x000fe40000000000 */
[----:B------:R-:W1:Y:S01]  /*53e0*/  SHFL.BFLY PT, R7, R106, 0x2, 0x1f ;  /* 0x0c401f006a077f89 */ /* 0x000e6200000e0000 */
[----:B------:R-:W-:Y:S03]  /*53f0*/  HGMMA.64x128x16.F32 R24, R100, gdesc[UR28], R24, gsb0 ;  /* 0x01e0001c64187df0 */ /* 0x000fe60008000818 */
[----:B------:R-:W2:Y:S01]  /*5400*/  SHFL.BFLY PT, R2, R113, 0x2, 0x1f ;  /* 0x0c401f0071027f89 */ /* 0x000ea200000e0000 */
[----:B-1----:R-:W-:Y:S01]  /*5410*/  FADD R7, R106, R7 ;  /* 0x000000076a077221 */ /* 0x002fe20000000000 */
[----:B------:R-:W-:Y:S01]  /*5420*/  UIADD3 UR4, UP0, UR4, 0x40, URZ ;  /* 0x0000004004047890 */ /* 0x000fe2000ff1e03f */
[----:B0-----:R-:W-:-:S03]  /*5430*/  IMAD.SHL.U32 R229, R229, 0x80, RZ ;  /* 0x00000080e5e57824 */ /* 0x001fc600078e00ff */
[----:B------:R-:W-:Y:S01]  /*5440*/  UIADD3.X UR5, URZ, UR5, URZ, UP0, !UPT ;  /* 0x000000053f057290 */ /* 0x000fe200087fe43f */
[----:B------:R-:W-:Y:S02]  /*5450*/  VIADD R229, R229, 0x80 ;  /* 0x00000080e5e57836 */ /* 0x000fe40000000000 */
[----:B--2---:R-:W-:Y:S02]  /*5460*/  FADD R9, R113, R2 ;  /* 0x0000000271097221 */ /* 0x004fe40000000000 */
[----:B------:R-:W0:Y:S04]  /*5470*/  SHFL.BFLY PT, R2, R7, 0x1, 0x1f ;  /* 0x0c201f0007027f89 */ /* 0x000e2800000e0000 */
[----:B------:R-:W1:Y:S01]  /*5480*/  SHFL.BFLY PT, R10, R9, 0x1, 0x1f ;  /* 0x0c201f00090a7f89 */ /* 0x000e6200000e0000 */
[----:B------:R-:W-:Y:S01]  /*5490*/  IMAD.U32 R12, RZ, RZ, UR5 ;  /* 0x00000005ff0c7e24 */ /* 0x000fe2000f8e00ff */
[----:B------:R-:W-:-:S04]  /*54a0*/  ISETP.LE.U32.AND P0, PT, R229, UR4, PT ;  /* 0x00000004e5007c0c */ /* 0x000fc8000bf03070 */
[----:B------:R-:W-:Y:S01]  /*54b0*/  ISETP.GE.U32.AND.EX P0, PT, R12, RZ, PT, P0 ;  /* 0x000000ff0c00720c */ /* 0x000fe20003f06100 */
[----:B------:R-:W-:Y:S02]  /*54c0*/  IMAD R0, R249, 0x40, R0 ;  /* 0x00000040f9007824 */ /* 0x000fe400078e0200 */
[----:B------:R-:W-:Y:S02]  /*54d0*/  IMAD R3, R23, 0x40, R3 ;  /* 0x0000004017037824 */ /* 0x000fe400078e0203 */
[----:B0-----:R-:W-:Y:S01]  /*54e0*/  FADD R2, R7, R2 ;  /* 0x0000000207027221 */ /* 0x001fe20000000000 */
[----:B-1----:R-:W-:-:S03]  /*54f0*/  FADD R11, R9, R10 ;  /* 0x0000000a090b7221 */ /* 0x002fc60000000000 */
[----:B------:R-:W-:Y:S01]  /*5500*/  FFMA R6, R107, R6, R2 ;  /* 0x000000066b067223 */ /* 0x000fe20000000002 */
[----:B------:R-:W-:Y:S02]  /*5510*/  IMAD.MOV.U32 R7, RZ, RZ, R116 ;  /* 0x000000ffff077224 */ /* 0x000fe400078e0074 */
[----:B------:R-:W-:Y:S01]  /*5520*/  FFMA R5, R14, R5, R11 ;  /* 0x000000050e057223 */ /* 0x000fe2000000000b */
[----:B------:R-:W-:Y:S01]  /*5530*/  IMAD.MOV.U32 R2, RZ, RZ, R8 ;  /* 0x000000ffff027224 */ /* 0x000fe200078e0008 */
[----:B------:R-:W-:Y:S02]  /*5540*/  WARPGROUP.DEPBAR.LE gsb0, 0x0 ;  /* 0x00008000000079c5 */ /* 0x000fe40000010000 */
[----:B------:R-:W-:Y:S05]  /*5550*/  @!P0 BRA `(.L_x_1) ;  /* 0xffffffd400508947 */ /* 0x000fea000383ffff */
.L_x_0:
[----:B------:R-:W0:Y:S01]  /*5560*/  LDC R2, c[0x0][0x278] ;  /* 0x00009e00ff027b82 */ /* 0x000e220000000800 */
[----:B------:R-:W-:Y:S01]  /*5570*/  FMUL R0, R63, 0.25 ;  /* 0x3e8000003f007820 */ /* 0x000fe20000400000 */
[----:B------:R-:W-:Y:S01]  /*5580*/  FSETP.GT.AND P0, PT, |R5|, 8.50705917302346158658e+37, PT ;  /* 0x7e8000000500780b */ /* 0x000fe20003f04200 */
[----:B------:R-:W-:Y:S01]  /*5590*/  FMUL R21, R46, 0.25 ;  /* 0x3e8000002e157820 */ /* 0x000fe20000400000 */
[----:B------:R-:W-:Y:S01]  /*55a0*/  SHF.R.U32.HI R19, RZ, 0x7, R252 ;  /* 0x00000007ff137819 */ /* 0x000fe200000116fc */
[----:B------:R-:W-:Y:S01]  /*55b0*/  FMUL R20, R59, 0.25 ;  /* 0x3e8000003b147820 */ /* 0x000fe20000400000 */
[----:B------:R-:W-:Y:S01]  /*55c0*/  FSEL R100, R0, R63, P0 ;  /* 0x0000003f00647208 */ /* 0x000fe20000000000 */
[----:B------:R-:W-:Y:S01]  /*55d0*/  FMUL R0, R55, 0.25 ;  /* 0x3e80000037007820 */ /* 0x000fe20000400000 */
[----:B------:R-:W-:Y:S01]  /*55e0*/  FSEL R46, R21, R46, P0 ;  /* 0x0000002e152e7208 */ /* 0x000fe20000000000 */
[----:B------:R-:W-:Y:S01]  /*55f0*/  FMUL R21, R38, 0.25 ;  /* 0x3e80000026157820 */ /* 0x000fe20000400000 */
[----:B------:R-:W-:Y:S01]  /*5600*/  FMUL R13, R78, 0.25 ;  /* 0x3e8000004e0d7820 */ /* 0x000fe20000400000 */
[----:B------:R-:W-:Y:S01]  /*5610*/  SGXT.U32 R19, R19, 0x1 ;  /* 0x000000011313781a */ /* 0x000fe20000000000 */
[----:B------:R-:W-:Y:S01]  /*5620*/  IMAD.MOV.U32 R129, RZ, RZ, R6 ;  /* 0x000000ffff817224 */ /* 0x000fe200078e0006 */
[----:B------:R-:W-:Y:S01]  /*5630*/  FSEL R104, R20, R59, P0 ;  /* 0x0000003b14687208 */ /* 0x000fe20000000000 */
[----:B------:R-:W-:Y:S01]  /*5640*/  FMUL R20, R51, 0.25 ;  /* 0x3e80000033147820 */ /* 0x000fe20000400000 */
        /* <DEDUP_REMOVED lines=9> */
[----:B0-----:R-:W-:-:S02]  /*56e0*/  IMAD R78, R19, R2, RZ ;  /* 0x00000002134e7224 */ /* 0x001fc400078e02ff */
[----:B------:R-:W-:Y:S01]  /*56f0*/  FMUL R19, R54, 0.25 ;  /* 0x3e80000036137820 */ /* 0x000fe20000400000 */
[----:B------:R-:W-:Y:S01]  /*5700*/  FMUL R0, R39, 0.25 ;  /* 0x3e80000027007820 */ /* 0x000fe20000400000 */
[----:B------:R-:W-:Y:S01]  /*5710*/  FSEL R132, R21, R30, P0 ;  /* 0x0000001e15847208 */ /* 0x000fe20000000000 */
[----:B------:R-:W-:Y:S01]  /*5720*/  FMUL R21, R26, 0.25 ;  /* 0x3e8000001a157820 */ /* 0x000fe20000400000 */
[----:B------:R-:W-:Y:S01]  /*5730*/  FSEL R118, R20, R43, P0 ;  /* 0x0000002b14767208 */ /* 0x000fe20000000000 */
[----:B------:R-:W-:Y:S01]  /*5740*/  FMUL R20, R35, 0.25 ;  /* 0x3e80000023147820 */ /* 0x000fe20000400000 */
[----:B------:R-:W-:Y:S01]  /*5750*/  FSEL R110, R19, R54, P0 ;  /* 0x00000036136e7208 */ /* 0x000fe20000000000 */
[----:B------:R-:W-:Y:S01]  /*5760*/  FMUL R19, R50, 0.25 ;  /* 0x3e80000032137820 */ /* 0x000fe20000400000 */
[----:B------:R-:W-:Y:S01]  /*5770*/  FSETP.GT.AND P1, PT, |R129|, 8.50705917302346158658e+37, PT ;  /* 0x7e8000008100780b */ /* 0x000fe20003f24200 */
        /* <DEDUP_REMOVED lines=20> */
[----:B------:R-:W-:Y:S01]  /*58c0*/  IMAD.SHL.U32 R20, R252, 0x4, RZ ;  /* 0x00000004fc147824 */ /* 0x000fe200078e00ff */
        /* <DEDUP_REMOVED lines=40> */
[----:B------:R-:W-:Y:S01]  /*5b50*/  LOP3.LUT R6, R252, 0x7, RZ, 0xc0, !PT ;  /* 0x00000007fc067812 */ /* 0x000fe200078ec0ff */
[----:B------:R-:W-:Y:S01]  /*5b60*/  FMUL R15, R74, 0.25 ;  /* 0x3e8000004a0f7820 */ /* 0x000fe20000400000 */
[----:B------:R-:W-:Y:S01]  /*5b70*/  FSEL R145, R0, R45, P1 ;  /* 0x0000002d00917208 */ /* 0x000fe20000800000 */
[----:B------:R-:W-:Y:S01]  /*5b80*/  FMUL R0, R37, 0.25 ;  /* 0x3e80000025007820 */ /* 0x000fe20000400000 */
[----:B------:R-:W-:Y:S01]  /*5b90*/  FSEL R165, R21, R28, P1 ;  /* 0x0000001c15a57208 */ /* 0x000fe20000800000 */
[----:B------:R-:W-:Y:S01]  /*5ba0*/  FMUL R18, R67, 0.25 ;  /* 0x3e80000043127820 */ /* 0x000fe20000400000 */
[----:B------:R-:W-:Y:S01]  /*5bb0*/  LEA R21, R6, UR20, 0x4 ;  /* 0x0000001406157c11 */ /* 0x000fe2000f8e20ff */
[----:B------:R-:W-:Y:S01]  /*5bc0*/  FMUL R4, R87, 0.25 ;  /* 0x3e80000057047820 */ /* 0x000fe20000400000 */
[----:B------:R-:W-:Y:S01]  /*5bd0*/  FSEL R125, R19, R56, P1 ;  /* 0x00000038137d7208 */ /* 0x000fe20000800000 */
[----:B------:R-:W-:Y:S01]  /*5be0*/  FMUL R19, R48, 0.25 ;  /* 0x3e80000030137820 */ /* 0x000fe20000400000 */
[----:B------:R-:W-:Y:S01]  /*5bf0*/  FSETP.GEU.AND P4, PT, |R5|, 1.175494350822287508e-38, PT ;  /* 0x008000000500780b */ /* 0x000fe20003f8e200 */
[----:B------:R-:W-:Y:S01]  /*5c00*/  IMAD R23, R6, -0x8, R21 ;  /* 0xfffffff806177824 */ /* 0x000fe200078e0215 */
[----:B------:R-:W-:Y:S01]  /*5c10*/  FSEL R153, R0, R37, P1 ;  /* 0x0000002500997208 */ /* 0x000fe20000800000 */
[----:B------:R-:W-:Y:S01]  /*5c20*/  FMUL R0, R29, 0.25 ;  /* 0x3e8000001d007820 */ /* 0x000fe20000400000 */
[----:B------:R-:W-:Y:S01]  /*5c30*/  FMUL R6, R5, 8388608 ;  /* 0x4b00000005067820 */ /* 0x000fe20000400000 */
[----:B------:R-:W-:Y:S01]  /*5c40*/  FSEL R135, R19, R48, P1 ;  /* 0x0000003013877208 */ /* 0x000fe20000800000 */
[----:B------:R-:W-:Y:S01]  /*5c50*/  FMUL R19, R40, 0.25 ;  /* 0x3e80000028137820 */ /* 0x000fe20000400000 */
[----:B------:R-:W-:Y:S01]  /*5c60*/  FSETP.GEU.AND P3, PT, R5, 1.175494350822287508e-38, PT ;  /* 0x008000000500780b */ /* 0x000fe20003f6e000 */
[----:B------:R-:W-:Y:S01]  /*5c70*/  FMUL R7, R86, 0.25 ;  /* 0x3e80000056077820 */ /* 0x000fe20000400000 */
[----:B------:R-:W-:Y:S01]  /*5c80*/  FSEL R163, R0, R29, P1 ;  /* 0x0000001d00a37208 */ /* 0x000fe20000800000 */
[----:B------:R-:W-:Y:S01]  /*5c90*/  FMUL R0, R25, 0.25 ;  /* 0x3e80000019007820 */ /* 0x000fe20000400000 */
[----:B------:R-:W-:Y:S01]  /*5ca0*/  FSEL R173, R6, R5, !P3 ;  /* 0x0000000506ad7208 */ /* 0x000fe20005800000 */
[----:B------:R-:W-:Y:S01]  /*5cb0*/  @P0 FMUL R5, R5, 0.25 ;  /* 0x3e80000005050820 */ /* 0x000fe20000400000 */
[----:B------:R-:W-:Y:S01]  /*5cc0*/  FSEL R151, R19, R40, P1 ;  /* 0x0000002813977208 */ /* 0x000fe20000800000 */
[----:B------:R-:W-:Y:S01]  /*5cd0*/  FMUL R19, R32, 0.25 ;  /* 0x3e80000020137820 */ /* 0x000fe20000400000 */
[----:B------:R-:W-:Y:S01]  /*5ce0*/  FSEL R169, R0, R25, P1 ;  /* 0x0000001900a97208 */ /* 0x000fe20000800000 */
[----:B------:R-:W-:Y:S01]  /*5cf0*/  @!P4 FMUL R5, R5, 16777216 ;  /* 0x4b8000000505c820 */ /* 0x000fe20000400000 */
[C---:B------:R-:W-:Y:S01]  /*5d00*/  FMUL R0, R129.reuse, 8388608 ;  /* 0x4b00000081007820 */ /* 0x040fe20000400000 */
[----:B------:R-:W-:Y:S01]  /*5d10*/  FSETP.GEU.AND P2, PT, R129, 1.175494350822287508e-38, PT ;  /* 0x008000008100780b */ /* 0x000fe20003f4e000 */
[----:B------:R-:W-:Y:S01]  /*5d20*/  VIADD R6, R173, 0xc0cafb0d ;  /* 0xc0cafb0dad067836 */ /* 0x000fe20000000000 */
[----:B------:R-:W-:Y:S01]  /*5d30*/  FSEL R161, R19, R32, P1 ;  /* 0x0000002013a17208 */ /* 0x000fe20000800000 */
[----:B------:R-:W-:Y:S01]  /*5d40*/  FMUL R19, R24, 0.25 ;  /* 0x3e80000018137820 */ /* 0x000fe20000400000 */
[----:B------:R-:W-:Y:S01]  /*5d50*/  FSEL R80, R0, R129, !P2 ;  /* 0x0000008100507208 */ /* 0x000fe20005000000 */
[----:B------:R-:W0:Y:S01]  /*5d60*/  MUFU.RCP R5, R5 ;  /* 0x0000000500057308 */ /* 0x000e220000001000 */
[----:B------:R-:W-:Y:S01]  /*5d70*/  FSEL R102, R11, R62, P0 ;  /* 0x0000003e0b667208 */ /* 0x000fe20000000000 */
[----:B------:R-:W-:Y:S01]  /*5d80*/  FMUL R10, R83, 0.25 ;  /* 0x3e800000530a7820 */ /* 0x000fe20000400000 */
[----:B------:R-:W-:Y:S01]  /*5d90*/  FSEL R171, R19, R24, P1 ;  /* 0x0000001813ab7208 */ /* 0x000fe20000800000 */
[----:B------:R-:W-:Y:S01]  /*5da0*/  FMUL R12, R79, 0.25 ;  /* 0x3e8000004f0c7820 */ /* 0x000fe20000400000 */
[----:B------:R-:W-:Y:S01]  /*5db0*/  FMUL R14, R75, 0.25 ;  /* 0x3e8000004b0e7820 */ /* 0x000fe20000400000 */
[----:B------:R-:W-:Y:S01]  /*5dc0*/  FMUL R16, R71, 0.25 ;  /* 0x3e80000047107820 */ /* 0x000fe20000400000 */
[----:B------:R-:W-:Y:S01]  /*5dd0*/  FMUL R17, R70, 0.25 ;  /* 0x3e80000046117820 */ /* 0x000fe20000400000 */
[----:B------:R-:W-:Y:S01]  /*5de0*/  FMUL R3, R66, 0.25 ;  /* 0x3e80000042037820 */ /* 0x000fe20000400000 */
[----:B------:R-:W-:Y:S01]  /*5df0*/  FMUL R11, R58, 0.25 ;  /* 0x3e8000003a0b7820 */ /* 0x000fe20000400000 */
[----:B------:R-:W-:Y:S01]  /*5e00*/  IMAD.SHL.U32 R19, R252, 0x8, RZ ;  /* 0x00000008fc137824 */ /* 0x000fe200078e00ff */
[----:B------:R-:W-:Y:S01]  /*5e10*/  LOP3.LUT R20, R20, 0x1c0, RZ, 0xc0, !PT ;  /* 0x000001c014147812 */ /* 0x000fe200078ec0ff */
[----:B------:R-:W-:Y:S01]  /*5e20*/  VIADD R0, R80, 0xc0cafb0d ;  /* 0xc0cafb0d50007836 */ /* 0x000fe20000000000 */
[----:B------:R-:W-:Y:S01]  /*5e30*/  FSEL R9, R9, R82, P0 ;  /* 0x0000005209097208 */ /* 0x000fe20000000000 */
[----:B------:R-:W-:Y:S01]  /*5e40*/  @!P4 FMUL R13, R13, 16777216 ;  /* 0x4b8000000d0dc820 */ /* 0x000fe20000400000 */
[----:B------:R-:W-:Y:S01]  /*5e50*/  FSEL R15, R15, R74, P0 ;  /* 0x0000004a0f0f7208 */ /* 0x000fe20000000000 */
[----:B------:R-:W-:Y:S01]  /*5e60*/  IMAD.IADD R29, R20, 0x1, R23 ;  /* 0x00000001141d7824 */ /* 0x000fe200078e0217 */
[----:B------:R-:W-:Y:S01]  /*5e70*/  FSEL R18, R18, R67, P0 ;  /* 0x0000004312127208 */ /* 0x000fe20000000000 */
[----:B------:R-:W-:Y:S01]  /*5e80*/  @!P4 FMUL R9, R9, 16777216 ;  /* 0x4b8000000909c820 */ /* 0x000fe20000400000 */
[----:B------:R-:W-:Y:S01]  /*5e90*/  LOP3.LUT R24, R252, 0x8, RZ, 0xc0, !PT ;  /* 0x00000008fc187812 */ /* 0x000fe200078ec0ff */
[----:B------:R-:W-:Y:S01]  /*5ea0*/  @!P4 FMUL R15, R15, 16777216 ;  /* 0x4b8000000f0fc820 */ /* 0x000fe20000400000 */
[----:B------:R-:W-:Y:S01]  /*5eb0*/  LOP3.LUT R22, R6, 0xff800000, RZ, 0xc0, !PT ;  /* 0xff80000006167812 */ /* 0x000fe200078ec0ff */
[----:B------:R-:W-:Y:S01]  /*5ec0*/  @!P4 FMUL R18, R18, 16777216 ;  /* 0x4b8000001212c820 */ /* 0x000fe20000400000 */
[----:B------:R-:W-:Y:S01]  /*5ed0*/  FSEL R4, R4, R87, P0 ;  /* 0x0000005704047208 */ /* 0x000fe20000000000 */
[----:B------:R-:W-:Y:S01]  /*5ee0*/  IMAD R25, R24, 0x100, R21 ;  /* 0x0000010018197824 */ /* 0x000fe200078e0215 */
[----:B------:R-:W-:Y:S01]  /*5ef0*/  FSEL R7, R7, R86, P0 ;  /* 0x0000005607077208 */ /* 0x000fe20000000000 */
[----:B------:R-:W-:Y:S01]  /*5f00*/  @!P4 FMUL R100, R100, 16777216 ;  /* 0x4b8000006464c820 */ /* 0x000fe20000400000 */
        /* <DEDUP_REMOVED lines=14> */
[----:B------:R-:W-:Y:S01]  /*5ff0*/  LOP3.LUT R48, R19, 0x780, RZ, 0xc0, !PT ;  /* 0x0000078013307812 */ /* 0x000fe200078ec0ff */
[----:B------:R-:W-:Y:S01]  /*6000*/  @!P4 FMUL R98, R98, 16777216 ;  /* 0x4b8000006262c820 */ /* 0x000fe20000400000 */
[----:B------:R-:W-:Y:S01]  /*6010*/  LOP3.LUT R19, R0, 0xff800000, RZ, 0xc0, !PT ;  /* 0xff80000000137812 */ /* 0x000fe200078ec0ff */
[----:B------:R-:W-:Y:S01]  /*6020*/  @!P4 FMUL R102, R102, 16777216 ;  /* 0x4b8000006666c820 */ /* 0x000fe20000400000 */
[----:B------:R-:W-:Y:S01]  /*6030*/  FSEL R20, RZ, -23, P3 ;  /* 0xc1b80000ff147808 */ /* 0x000fe20001800000 */
[----:B------:R-:W-:Y:S01]  /*6040*/  @!P4 FMUL R104, R104, 16777216 ;  /* 0x4b8000006868c820 */ /* 0x000fe20000400000 */
[----:B------:R-:W-:Y:S01]  /*6050*/  I2FP.F32.S32 R23, R22 ;  /* 0x0000001600177245 */ /* 0x000fe20000201400 */
[----:B------:R-:W-:Y:S01]  /*6060*/  @!P4 FMUL R106, R106, 16777216 ;  /* 0x4b8000006a6ac820 */ /* 0x000fe20000400000 */
[----:B------:R-:W-:Y:S01]  /*6070*/  FSEL R6, RZ, -23, P2 ;  /* 0xc1b80000ff067808 */ /* 0x000fe20001000000 */
[----:B------:R-:W-:Y:S01]  /*6080*/  @!P4 FMUL R108, R108, 16777216 ;  /* 0x4b8000006c6cc820 */ /* 0x000fe20000400000 */
[----:B------:R-:W-:Y:S01]  /*6090*/  I2FP.F32.S32 R21, R19 ;  /* 0x0000001300157245 */ /* 0x000fe20000201400 */
[----:B------:R-:W-:Y:S01]  /*60a0*/  @!P4 FMUL R110, R110, 16777216 ;  /* 0x4b8000006e6ec820 */ /* 0x000fe20000400000 */
[----:B------:R-:W-:Y:S01]  /*60b0*/  FSETP.GEU.AND P2, PT, |R129|, 1.175494350822287508e-38, PT ;  /* 0x008000008100780b */ /* 0x000fe20003f4e200 */
[----:B------:R-:W-:Y:S01]  /*60c0*/  @!P4 FMUL R112, R112, 16777216 ;  /* 0x4b8000007070c820 */ /* 0x000fe20000400000 */
        /* <DEDUP_REMOVED lines=13> */
[----:B------:R-:W-:-:S02]  /*61a0*/  IMAD.IADD R19, R80, 0x1, -R19 ;  /* 0x0000000150137824 */ /* 0x000fc400078e0a13 */
[----:B------:R-:W-:Y:S01]  /*61b0*/  FFMA.FTZ R20, R23, 1.1920928955078125e-07, R20 ;  /* 0x3400000017147823 */ /* 0x000fe20000010014 */
[----:B------:R-:W-:Y:S02]  /*61c0*/  IMAD.IADD R22, R173, 0x1, -R22 ;  /* 0x00000001ad167824 */ /* 0x000fe400078e0a16 */
[C---:B0-----:R-:W-:Y:S01]  /*61d0*/  FMUL R41, R5.reuse, R9 ;  /* 0x0000000905297220 */ /* 0x041fe20000400000 */
[C---:B------:R-:W-:Y:S01]  /*61e0*/  FMUL R37, R5.reuse, R13 ;  /* 0x0000000d05257220 */ /* 0x040fe20000400000 */
        /* <DEDUP_REMOVED lines=29> */
[----:B------:R-:W-:Y:S01]  /*63c0*/  FMUL R9, R5, R136 ;  /* 0x0000008805097220 */ /* 0x000fe20000400000 */
[----:B------:R-:W-:-:S02]  /*63d0*/  IMAD.MOV.U32 R5, RZ, RZ, 0x3dc6b27f ;  /* 0x3dc6b27fff057424 */ /* 0x000fc400078e00ff */
[----:B------:R-:W-:Y:S01]  /*63e0*/  FADD R19, R19, -1 ;  /* 0xbf80000013137421 */ /* 0x000fe20000000000 */
[----:B------:R-:W-:Y:S01]  /*63f0*/  FADD R22, R22, -1 ;  /* 0xbf80000016167421 */ /* 0x000fe20000000000 */
[----:B------:R-:W-:Y:S01]  /*6400*/  @P1 FMUL R129, R129, 0.25 ;  /* 0x3e80000081811820 */ /* 0x000fe20000400000 */
[----:B------:R-:W-:Y:S01]  /*6410*/  FFMA.FTZ R21, R21, 1.1920928955078125e-07, R6 ;  /* 0x3400000015157823 */ /* 0x000fe20000010006 */
[-C--:B------:R-:W-:Y:S01]  /*6420*/  FFMA.FTZ R4, R19, R5.reuse, -0.16845393180847167969 ;  /* 0xbe2c7f3013047423 */ /* 0x080fe20000010005 */
[C---:B------:R-:W-:Y:S01]  /*6430*/  FFMA.FTZ R5, R22.reuse, R5, -0.16845393180847167969 ;  /* 0xbe2c7f3016057423 */ /* 0x040fe20000010005 */
[----:B------:R-:W-:Y:S01]  /*6440*/  @!P2 FMUL R129, R129, 16777216 ;  /* 0x4b8000008181a820 */ /* 0x000fe20000400000 */
[----:B------:R-:W-:Y:S01]  /*6450*/  @!P2 FMUL R27, R27, 16777216 ;  /* 0x4b8000001b1ba820 */ /* 0x000fe20000400000 */
[----:B------:R-:W-:Y:S01]  /*6460*/  FFMA.FTZ R4, R19, R4, 0.1716887056827545166 ;  /* 0x3e2fcf2a13047423 */ /* 0x000fe20000010004 */
[C---:B------:R-:W-:Y:S01]  /*6470*/  FFMA.FTZ R5, R22.reuse, R5, 0.1716887056827545166 ;  /* 0x3e2fcf2a16057423 */ /* 0x040fe20000010005 */
[----:B------:R-:W0:Y:S01]  /*6480*/  MUFU.RCP R6, R129 ;  /* 0x0000008100067308 */ /* 0x000e220000001000 */
[----:B------:R-:W-:Y:S01]  /*6490*/  @!P2 FMUL R35, R35, 16777216 ;  /* 0x4b8000002323a820 */ /* 0x000fe20000400000 */
[----:B------:R-:W-:Y:S01]  /*64a0*/  FFMA.FTZ R4, R19, R4, -0.17900948226451873779 ;  /* 0xbe374e4313047423 */ /* 0x000fe20000010004 */
[C---:B------:R-:W-:Y:S01]  /*64b0*/  FFMA.FTZ R5, R22.reuse, R5, -0.17900948226451873779 ;  /* 0xbe374e4316057423 */ /* 0x040fe20000010005 */
[----:B------:R-:W-:Y:S01]  /*64c0*/  @!P2 FMUL R101, R101, 16777216 ;  /* 0x4b8000006565a820 */ /* 0x000fe20000400000 */
[----:B------:R-:W-:Y:S01]  /*64d0*/  @!P2 FMUL R103, R103, 16777216 ;  /* 0x4b8000006767a820 */ /* 0x000fe20000400000 */
[----:B------:R-:W-:Y:S01]  /*64e0*/  FFMA.FTZ R4, R19, R4, 0.20512372255325317383 ;  /* 0x3e520bf413047423 */ /* 0x000fe20000010004 */
[C---:B------:R-:W-:Y:S01]  /*64f0*/  FFMA.FTZ R5, R22.reuse, R5, 0.20512372255325317383 ;  /* 0x3e520bf416057423 */ /* 0x040fe20000010005 */
[----:B------:R-:W-:Y:S01]  /*6500*/  @!P2 FMUL R105, R105, 16777216 ;  /* 0x4b8000006969a820 */ /* 0x000fe20000400000 */
[----:B------:R-:W-:Y:S01]  /*6510*/  @!P2 FMUL R107, R107, 16777216 ;  /* 0x4b8000006b6ba820 */ /* 0x000fe20000400000 */
[----:B------:R-:W-:Y:S01]  /*6520*/  FFMA.FTZ R4, R19, R4, -0.24046532809734344482 ;  /* 0xbe763c8b13047423 */ /* 0x000fe20000010004 */
[C---:B------:R-:W-:Y:S01]  /*6530*/  FFMA.FTZ R5, R22.reuse, R5, -0.24046532809734344482 ;  /* 0xbe763c8b16057423 */ /* 0x040fe20000010005 */
[----:B------:R-:W-:Y:S01]  /*6540*/  @!P2 FMUL R109, R109, 16777216 ;  /* 0x4b8000006d6da820 */ /* 0x000fe20000400000 */
[----:B------:R-:W-:Y:S01]  /*6550*/  @!P2 FMUL R111, R111, 16777216 ;  /* 0x4b8000006f6fa820 */ /* 0x000fe20000400000 */
[----:B------:R-:W-:Y:S01]  /*6560*/  @!P2 FMUL R113, R113, 16777216 ;  /* 0x4b8000007171a820 */ /* 0x000fe20000400000 */
[----:B------:R-:W-:Y:S01]  /*6570*/  FFMA.FTZ R5, R22, R5, 0.28857114911079406738 ;  /* 0x3e93bf9916057423 */ /* 0x000fe20000010005 */
        /* <DEDUP_REMOVED lines=23> */
[C---:B------:R-:W-:Y:S01]  /*66f0*/  FFMA.FTZ R4, R19.reuse, R4, 0.28857114911079406738 ;  /* 0x3e93bf9913047423 */ /* 0x040fe20000010004 */
[----:B------:R-:W-:Y:S01]  /*6700*/  IMAD.IADD R48, R48, 0x1, R25 ;  /* 0x0000000130307824 */ /* 0x000fe200078e0219 */
[----:B------:R-:W-:Y:S01]  /*6710*/  LEA.HI R0, R24, R29, RZ, 0x1f ;  /* 0x0000001d18007211 */ /* 0x000fe200078ff8ff */
[C---:B0-----:R-:W-:Y:S01]  /*6720*/  FMUL R44, R6.reuse, R27 ;  /* 0x0000001b062c7220 */ /* 0x041fe20000400000 */
[----:B------:R-:W-:Y:S01]  /*6730*/  FMUL R46, R6, R35 ;  /* 0x00000023062e7220 */ /* 0x000fe20000400000 */
[----:B------:R-:W-:Y:S01]  /*6740*/  FFMA.FTZ R7, R22, R5, -0.36067417263984680176 ;  /* 0xbeb8aa4916077423 */ /* 0x000fe20000010005 */
        /* <DEDUP_REMOVED lines=30> */
[----:B------:R-:W-:Y:S01]  /*6930*/  FFMA.FTZ R6, R19, R4, -0.36067417263984680176 ;  /* 0xbeb8aa4913067423 */ /* 0x000fe20000010004 */
[----:B------:R-:W-:Y:S01]  /*6940*/  FFMA.FTZ R7, R22, R7, 0.48089820146560668945 ;  /* 0x3ef6384a16077423 */ /* 0x000fe20000010007 */
[----:B------:R-:W-:Y:S01]  /*6950*/  LOP3.LUT R65, R252, 0xff, RZ, 0xc0, !PT ;  /* 0x000000fffc417812 */ /* 0x000fe200078ec0ff */
[----:B------:R-:W-:-:S02]  /*6960*/  IMAD R99, R2, 0x2, R78 ;  /* 0x0000000202637824 */ /* 0x000fc400078e024e */
[----:B------:R-:W-:Y:S01]  /*6970*/  FFMA.FTZ R6, R19, R6, 0.48089820146560668945 ;  /* 0x3ef6384a13067423 */ /* 0x000fe20000010006 */
[----:B------:R-:W-:Y:S01]  /*6980*/  FFMA.FTZ R7, R22, R7, -0.72134751081466674805 ;  /* 0xbf38aa3b16077423 */ /* 0x000fe20000010007 */
[----:B------:R-:W-:Y:S01]  /*6990*/  F2FP.F16.F32.PACK_AB R5, R163, R12 ;  /* 0x0000000ca305723e */ /* 0x000fe200000000ff */
[----:B------:R-:W-:Y:S02]  /*69a0*/  IMAD R3, R2, 0x2, R99 ;  /* 0x0000000202037824 */ /* 0x000fe400078e0263 */
[----:B------:R-:W-:Y:S01]  /*69b0*/  FFMA.FTZ R12, R19, R6, -0.72134751081466674805 ;  /* 0xbf38aa3b130c7423 */ /* 0x000fe20000010006 */
[----:B------:R-:W-:Y:S01]  /*69c0*/  F2FP.F16.F32.PACK_AB R6, R132, R9 ;  /* 0x000000098406723e */ /* 0x000fe200000000ff */
[----:B------:R-:W-:Y:S01]  /*69d0*/  FMUL R9, R22, R7 ;  /* 0x0000000716097220 */ /* 0x000fe20000400000 */
[----:B------:R-:W-:Y:S01]  /*69e0*/  F2FP.F16.F32.PACK_AB R4, R165, R64 ;  /* 0x00000040a504723e */ /* 0x000fe200000000ff */
[----:B------:R-:W-:Y:S01]  /*69f0*/  FMUL R12, R19, R12 ;  /* 0x0000000c130c7220 */ /* 0x000fe20000400000 */
[----:B------:R-:W-:Y:S01]  /*6a00*/  F2FP.F16.F32.PACK_AB R7, R130, R167 ;  /* 0x000000a78207723e */ /* 0x000fe200000000ff */
[----:B------:R-:W-:Y:S01]  /*6a10*/  BAR.SYNC.DEFER_BLOCKING 0x0 ;  /* 0x0000000000007b1d */ /* 0x000fe20000010000 */
[----:B------:R-:W-:Y:S01]  /*6a20*/  LEA R65, R65, UR20, 0x4 ;  /* 0x0000001441417c11 */ /* 0x000fe2000f8e20ff */
[----:B------:R-:W-:Y:S01]  /*6a30*/  FMUL R12, R19, R12 ;  /* 0x0000000c130c7220 */ /* 0x000fe20000400000 */
[----:B------:R-:W-:Y:S01]  /*6a40*/  F2FP.F16.F32.PACK_AB R16, R16, R161 ;  /* 0x000000a11010723e */ /* 0x000fe200000000ff */
[----:B------:R-:W-:Y:S01]  /*6a50*/  FMUL R9, R22, R9 ;  /* 0x0000000916097220 */ /* 0x000fe20000400000 */
[----:B------:R-:W-:Y:S01]  /*6a60*/  F2FP.F16.F32.PACK_AB R17, R17, R76 ;  /* 0x0000004c1111723e */ /* 0x000fe200000000ff */
[----:B------:R-:W-:Y:S01]  /*6a70*/  FFMA.FTZ R12, R19, 1.4426950216293334961, R12 ;  /* 0x3fb8aa3b130c7823 */ /* 0x000fe2000001000c */
[----:B------:R-:W-:Y:S01]  /*6a80*/  F2FP.F16.F32.PACK_AB R18, R18, R157 ;  /* 0x0000009d1212723e */ /* 0x000fe200000000ff */
[----:B------:R-:W-:Y:S01]  /*6a90*/  FFMA.FTZ R9, R22, 1.4426950216293334961, R9 ;  /* 0x3fb8aa3b16097823 */ /* 0x000fe20000010009 */
[----:B------:R-:W-:Y:S01]  /*6aa0*/  F2FP.F16.F32.PACK_AB R19, R122, R15 ;  /* 0x0000000f7a13723e */ /* 0x000fe200000000ff */
[----:B------:R-:W-:Y:S01]  /*6ab0*/  FADD R64, R21, R12 ;  /* 0x0000000c15407221 */ /* 0x000fe20000000000 */
[----:B------:R-:W-:Y:S01]  /*6ac0*/  ISETP.GE.U32.AND P1, PT, R80, 0x7f800000, PT ;  /* 0x7f8000005000780c */ /* 0x000fe20003f26070 */
[----:B------:R-:W-:Y:S01]  /*6ad0*/  FADD R9, R20, R9 ;  /* 0x0000000914097221 */ /* 0x000fe20000000000 */
[----:B------:R-:W-:Y:S01]  /*6ae0*/  F2FP.F16.F32.PACK_AB R21, R145, R14 ;  /* 0x0000000e9115723e */ /* 0x000fe200000000ff */
[C---:B------:R-:W-:Y:S01]  /*6af0*/  IMAD R82, R2.reuse, 0x2, R3 ;  /* 0x0000000202527824 */ /* 0x040fe200078e0203 */
[----:B------:R-:W-:Y:S01]  /*6b00*/  F2FP.F16.F32.PACK_AB R22, R13, R120 ;  /* 0x000000780d16723e */ /* 0x000fe200000000ff */
[----:B------:R-:W0:Y:S01]  /*6b10*/  S2R R212, SR_CTAID.X ;  /* 0x0000000000d47919 */ /* 0x000e220000002500 */
[----:B------:R-:W-:Y:S01]  /*6b20*/  ISETP.GE.U32.AND P2, PT, R173, 0x7f800000, PT ;  /* 0x7f800000ad00780c */ /* 0x000fe20003f46070 */
[----:B------:R-:W-:Y:S01]  /*6b30*/  IMAD R11, R2, 0x2, R82 ;  /* 0x00000002020b7824 */ /* 0x000fe200078e0252 */
[----:B------:R-:W-:Y:S01]  /*6b40*/  F2FP.F16.F32.PACK_AB R23, R23, R118 ;  /* 0x000000761717723e */ /* 0x000fe200000000ff */
[----:B------:R-:W-:Y:S01]  /*6b50*/  ULDC.64 UR4, c[0x0][0x270] ;  /* 0x00009c0000047ab9 */ /* 0x000fe20000000a00 */
[----:B------:R-:W-:Y:S01]  /*6b60*/  F2FP.F16.F32.PACK_AB R24, R24, R27 ;  /* 0x0000001b1818723e */ /* 0x000fe200000000ff */
[----:B------:R-:W-:Y:S01]  /*6b70*/  IMAD R47, R2, 0x2, R11 ;  /* 0x00000002022f7824 */ /* 0x000fe200078e020b */
[----:B------:R-:W-:Y:S01]  /*6b80*/  F2FP.F16.F32.PACK_AB R25, R25, R68 ;  /* 0x000000441919723e */ /* 0x000fe200000000ff */
[----:B------:R-:W-:Y:S01]  /*6b90*/  STSM.16.M88.4 [R48], R4 ;  /* 0x0000000430007844 */ /* 0x000fe20000000200 */
[----:B------:R-:W-:Y:S01]  /*6ba0*/  @P1 IMAD.MOV.U32 R12, RZ, RZ, 0x7f800000 ;  /* 0x7f800000ff0c1424 */ /* 0x000fe200078e00ff */
[----:B------:R-:W-:Y:S01]  /*6bb0*/  F2FP.F16.F32.PACK_AB R26, R26, R143 ;  /* 0x0000008f1a1a723e */ /* 0x000fe200000000ff */
[----:B------:R-:W-:Y:S01]  /*6bc0*/  IMAD R54, R2, 0x2, R47 ;  /* 0x0000000202367824 */ /* 0x000fe200078e022f */
[----:B------:R-:W-:Y:S01]  /*6bd0*/  BAR.SYNC.DEFER_BLOCKING 0x0 ;  /* 0x0000000000007b1d */ /* 0x000fe20000010000 */
[----:B------:R-:W-:Y:S01]  /*6be0*/  @P1 FFMA.FTZ R64, R80, R12, +INF ;  /* 0x7f80000050401423 */ /* 0x000fe2000001000c */
[----:B------:R-:W-:Y:S01]  /*6bf0*/  @P2 IMAD.MOV.U32 R20, RZ, RZ, 0x7f800000 ;  /* 0x7f800000ff142424 */ /* 0x000fe200078e00ff */
[----:B------:R-:W-:Y:S01]  /*6c00*/  F2FP.F16.F32.PACK_AB R27, R108, R141 ;  /* 0x0000008d6c1b723e */ /* 0x000fe200000000ff */
[----:B------:R-:W-:Y:S01]  /*6c10*/  IMAD R55, R2, 0x2, R54 ;  /* 0x0000000202377824 */ /* 0x000fe200078e0236 */
[----:B------:R-:W-:Y:S01]  /*6c20*/  F2FP.F16.F32.PACK_AB R32, R32, R35 ;  /* 0x000000232020723e */ /* 0x000fe200000000ff */
[----:B------:R-:W-:Y:S01]  /*6c30*/  @P2 FFMA.FTZ R9, R173, R20, +INF ;  /* 0x7f800000ad092423 */ /* 0x000fe20000010014 */
[----:B------:R-:W-:Y:S01]  /*6c40*/  F2FP.F16.F32.PACK_AB R20, R147, R72 ;  /* 0x000000489314723e */ /* 0x000fe200000000ff */
[----:B------:R-:W-:Y:S01]  /*6c50*/  IMAD R58, R2, 0x2, R55 ;  /* 0x00000002023a7824 */ /* 0x000fe200078e0237 */
[----:B------:R-:W-:Y:S01]  /*6c60*/  F2FP.F16.F32.PACK_AB R33, R33, R60 ;  /* 0x0000003c2121723e */ /* 0x000fe200000000ff */
[----:B------:R-:W1:Y:S01]  /*6c70*/  LDC.64 R142, c[0x0][0x228] ;  /* 0x00008a00ff8e7b82 */ /* 0x000e620000000a00 */
[----:B------:R-:W-:Y:S01]  /*6c80*/  F2FP.F16.F32.PACK_AB R34, R34, R139 ;  /* 0x0000008b2222723e */ /* 0x000fe200000000ff */
[----:B------:R-:W-:Y:S01]  /*6c90*/  IMAD R51, R2, 0x2, R58 ;  /* 0x0000000202337824 */ /* 0x000fe200078e023a */
[----:B------:R-:W-:Y:S01]  /*6ca0*/  F2FP.F16.F32.PACK_AB R35, R100, R137 ;  /* 0x000000896423723e */ /* 0x000fe200000000ff */
[----:B------:R-:W-:Y:S01]  /*6cb0*/  UIMAD UR4, UR7, UR4, URZ ;  /* 0x00000004070472a4 */ /* 0x000fe2000f8e023f */
[----:B------:R-:W-:Y:S01]  /*6cc0*/  F2FP.F16.F32.PACK_AB R28, R28, R129 ;  /* 0x000000811c1c723e */ /* 0x000fe200000000ff */
[----:B------:R-:W-:Y:S01]  /*6cd0*/  IMAD R62, R2, 0x2, R51 ;  /* 0x00000002023e7824 */ /* 0x000fe200078e0233 */
[----:B------:R-:W-:-:S02]  /*6ce0*/  F2FP.F16.F32.PACK_AB R29, R29, R56 ;  /* 0x000000381d1d723e */ /* 0x000fc400000000ff */
[----:B------:R-:W-:Y:S01]  /*6cf0*/  F2FP.F16.F32.PACK_AB R30, R30, R45 ;  /* 0x0000002d1e1e723e */ /* 0x000fe200000000ff */
[----:B------:R-:W-:Y:S01]  /*6d00*/  IMAD R66, R2, 0x2, R62 ;  /* 0x0000000202427824 */ /* 0x000fe200078e023e */
[----:B------:R-:W-:Y:S01]  /*6d10*/  F2FP.F16.F32.PACK_AB R31, R31, R42 ;  /* 0x0000002a1f1f723e */ /* 0x000fe200000000ff */
[----:B0-----:R-:W-:Y:S01]  /*6d20*/  IMAD.SHL.U32 R212, R212, 0x80, RZ ;  /* 0x00000080d4d47824 */ /* 0x001fe200078e00ff */
[----:B------:R-:W-:Y:S01]  /*6d30*/  F2FP.F16.F32.PACK_AB R38, R38, R41 ;  /* 0x000000292626723e */ /* 0x000fe200000000ff */
[----:B------:R-:W0:Y:S01]  /*6d40*/  LDS.128 R4, [R65] ;  /* 0x0000000041047984 */ /* 0x000e220000000c00 */
[C---:B------:R-:W-:Y:S01]  /*6d50*/  IMAD R70, R2.reuse, 0x2, R66 ;  /* 0x0000000202467824 */ /* 0x040fe200078e0242 */
[----:B------:R-:W-:Y:S01]  /*6d60*/  F2FP.F16.F32.PACK_AB R39, R39, R10 ;  /* 0x0000000a2727723e */ /* 0x000fe200000000ff */
[----:B------:R-:W-:Y:S02]  /*6d70*/  BAR.SYNC.DEFER_BLOCKING 0x0 ;  /* 0x0000000000007b1d */ /* 0x000fe40000010000 */
[----:B------:R-:W-:Y:S01]  /*6d80*/  IMAD R59, R2, 0x2, R70 ;  /* 0x00000002023b7824 */ /* 0x000fe200078e0246 */
[----:B------:R-:W-:-:S02]  /*6d90*/  LOP3.LUT R212, R212, 0x7f, R252, 0xf8, !PT ;  /* 0x0000007fd4d47812 */ /* 0x000fc400078ef8fc */
[----:B------:R-:W-:Y:S01]  /*6da0*/  FSETP.NEU.AND P0, PT, R80, RZ, PT ;  /* 0x000000ff5000720b */ /* 0x000fe20003f0d000 */
[----:B------:R-:W-:Y:S01]  /*6db0*/  IMAD R74, R2, 0x2, R59 ;  /* 0x00000002024a7824 */ /* 0x000fe200078e023b */
[----:B------:R-:W-:Y:S01]  /*6dc0*/  FSETP.NEU.AND P1, PT, R173, RZ, PT ;  /* 0x000000ffad00720b */ /* 0x000fe20003f2d000 */
[----:B------:R-:W-:Y:S01]  /*6dd0*/  IMAD R42, R212, UR5, RZ ;  /* 0x00000005d42a7c24 */ /* 0x000fe2000f8e02ff */
[----:B------:R-:W-:Y:S01]  /*6de0*/  USHF.L.U32 UR5, UR4, 0x1, URZ ;  /* 0x0000000104057899 */ /* 0x000fe2000800063f */
[----:B------:R-:W-:Y:S01]  /*6df0*/  IMAD R63, R2, 0x2, R74 ;  /* 0x00000002023f7824 */ /* 0x000fe200078e024a */
[----:B------:R-:W-:-:S03]  /*6e00*/  FSEL R9, R9, -INF , P1 ;  /* 0xff80000009097808 */ /* 0x000fc60000800000 */
[----:B------:R-:W-:-:S04]  /*6e10*/  IMAD R67, R2, 0x2, R63 ;  /* 0x0000000202437824 */ /* 0x000fc800078e023f */
[----:B------:R-:W-:-:S04]  /*6e20*/  IMAD R69, R2, 0x2, R67 ;  /* 0x0000000202457824 */ /* 0x000fc800078e0243 */
[C---:B------:R-:W-:Y:S01]  /*6e30*/  IMAD R71, R2.reuse, 0x2, R69 ;  /* 0x0000000202477824 */ /* 0x040fe200078e0245 */
[----:B------:R-:W-:Y:S03]  /*6e40*/  STSM.16.M88.4 [R48], R16 ;  /* 0x0000001030007844 */ /* 0x000fe60000000200 */
[C---:B------:R-:W-:Y:S01]  /*6e50*/  IMAD R73, R2.reuse, 0x2, R71 ;  /* 0x0000000202497824 */ /* 0x040fe200078e0247 */
[----:B------:R-:W-:Y:S03]  /*6e60*/  BAR.SYNC.DEFER_BLOCKING 0x0 ;  /* 0x0000000000007b1d */ /* 0x000fe60000010000 */
[----:B------:R-:W-:-:S04]  /*6e70*/  IMAD R75, R2, 0x2, R73 ;  /* 0x00000002024b7824 */ /* 0x000fc800078e0249 */
[----:B------:R-:W-:-:S04]  /*6e80*/  IMAD R77, R2, 0x2, R75 ;  /* 0x00000002024d7824 */ /* 0x000fc800078e024b */
[----:B------:R-:W-:-:S04]  /*6e90*/  IMAD R79, R2, 0x2, R77 ;  /* 0x00000002024f7824 */ /* 0x000fc800078e024d */
[----:B------:R-:W-:-:S04]  /*6ea0*/  IMAD R81, R2, 0x2, R79 ;  /* 0x0000000202517824 */ /* 0x000fc800078e024f */
[----:B------:R-:W-:-:S04]  /*6eb0*/  IMAD R83, R2, 0x2, R81 ;  /* 0x0000000202537824 */ /* 0x000fc800078e0251 */
[C---:B------:R-:W-:Y:S01]  /*6ec0*/  IMAD R85, R2.reuse, 0x2, R83 ;  /* 0x0000000202557824 */ /* 0x040fe200078e0253 */
[----:B------:R-:W2:Y:S03]  /*6ed0*/  LDS.128 R12, [R65] ;  /* 0x00000000410c7984 */ /* 0x000ea60000000c00 */
        /* <DEDUP_REMOVED lines=17> */
[----:B------:R-:W3:Y:S03]  /*6ff0*/  LDS.128 R16, [R65] ;  /* 0x0000000041107984 */ /* 0x000ee60000000c00 */
        /* <DEDUP_REMOVED lines=17> */
[----:B------:R-:W-:Y:S03]  /*7110*/  LDS.128 R20, [R65] ;  /* 0x0000000041147984 */ /* 0x000fe60000000c00 */
        /* <DEDUP_REMOVED lines=8> */
[----:B------:R4:W-:Y:S03]  /*71a0*/  STSM.16.M88.4 [R48], R32 ;  /* 0x0000002030007844 */ /* 0x0009e60000000200 */
[C---:B------:R-:W-:Y:S01]  /*71b0*/  IMAD R163, R2.reuse, 0x2, R153 ;  /* 0x0000000202a37824 */ /* 0x040fe200078e0299 */
[----:B------:R-:W-:Y:S03]  /*71c0*/  BAR.SYNC.DEFER_BLOCKING 0x0 ;  /* 0x0000000000007b1d */ /* 0x000fe60000010000 */
[----:B------:R-:W-:-:S04]  /*71d0*/  IMAD R165, R2, 0x2, R163 ;  /* 0x0000000202a57824 */ /* 0x000fc800078e02a3 */
[----:B------:R-:W-:Y:S01]  /*71e0*/  IMAD R164, R2, 0x2, R165 ;  /* 0x0000000202a47824 */ /* 0x000fe200078e02a5 */
[----:B----4-:R-:W-:Y:S02]  /*71f0*/  F2FP.F16.F32.PACK_AB R32, R52, R61 ;  /* 0x0000003d3420723e */ /* 0x010fe400000000ff */
[----:B------:R-:W-:Y:S02]  /*7200*/  F2FP.F16.F32.PACK_AB R33, R50, R57 ;  /* 0x000000393221723e */ /* 0x000fe400000000ff */
[----:B------:R-:W-:Y:S01]  /*7210*/  F2FP.F16.F32.PACK_AB R34, R37, R40 ;  /* 0x000000282522723e */ /* 0x000fe200000000ff */
[----:B------:R-:W-:Y:S01]  /*7220*/  IMAD.SHL.U32 R37, R42, 0x2, RZ ;  /* 0x000000022a257824 */ /* 0x000fe200078e00ff */
[----:B------:R-:W-:Y:S01]  /*7230*/  F2FP.F16.F32.PACK_AB R35, R36, R43 ;  /* 0x0000002b2423723e */ /* 0x000fe200000000ff */
[----:B------:R-:W-:Y:S01]  /*7240*/  IMAD.HI R42, R42, 0x2, RZ ;  /* 0x000000022a2a7827 */ /* 0x000fe200078e02ff */
[----:B------:R-:W-:Y:S02]  /*7250*/  F2FP.F16.F32.PACK_AB R36, R46, R53 ;  /* 0x000000352e24723e */ /* 0x000fe400000000ff */
[----:B-1----:R-:W-:Y:S01]  /*7260*/  IADD3 R132, P2, P3, R37, UR5, R142 ;  /* 0x0000000525847c10 */ /* 0x002fe2000fb5e08e */
[----:B------:R-:W-:Y:S01]  /*7270*/  UIMAD.WIDE UR4, UR4, 0x2, URZ ;  /* 0x00000002040478a5 */ /* 0x000fe2000f8e023f */
[----:B------:R-:W1:Y:S01]  /*7280*/  LDS.128 R24, [R65] ;  /* 0x0000000041187984 */ /* 0x000e620000000c00 */
[----:B------:R-:W-:Y:S01]  /*7290*/  F2FP.F16.F32.PACK_AB R37, R44, R49 ;  /* 0x000000312c25723e */ /* 0x000fe200000000ff */
[----:B------:R-:W-:Y:S03]  /*72a0*/  BAR.SYNC.DEFER_BLOCKING 0x0 ;  /* 0x0000000000007b1d */ /* 0x000fe60000010000 */
[----:B------:R-:W-:-:S02]  /*72b0*/  IADD3.X R166, R42, UR5, R143, P2, P3 ;  /* 0x000000052aa67c10 */ /* 0x000fc400097e648f */
[CC--:B------:R-:W-:Y:S02]  /*72c0*/  LEA R40, P4, R3.reuse, R132.reuse, 0x1 ;  /* 0x0000008403287211 */ /* 0x0c0fe400078808ff */
[C---:B------:R-:W-:Y:S01]  /*72d0*/  LEA R2, P3, R82.reuse, R132, 0x1 ;  /* 0x0000008452027211 */ /* 0x040fe200078608ff */
[----:B------:R-:W-:Y:S01]  /*72e0*/  ULDC UR4, c[0x0][0x27c] ;  /* 0x00009f0000047ab9 */ /* 0x000fe20000000800 */
[-C--:B------:R-:W-:Y:S01]  /*72f0*/  LEA.HI.X.SX32 R41, R3, R166.reuse, 0x1, P4 ;  /* 0x000000a603297211 */ /* 0x080fe200020f0eff */
[----:B------:R-:W-:Y:S01]  /*7300*/  UIMAD UR4, UR7, UR4, URZ ;  /* 0x00000004070472a4 */ /* 0x000fe2000f8e023f */
[----:B------:R-:W-:Y:S02]  /*7310*/  LEA.HI.X.SX32 R3, R82, R166, 0x1, P3 ;  /* 0x000000a652037211 */ /* 0x000fe400018f0eff */
[-C--:B------:R-:W-:Y:S01]  /*7320*/  LEA R42, P2, R99, R132.reuse, 0x1 ;  /* 0x00000084632a7211 */ /* 0x080fe200078408ff */
[----:B------:R-:W-:Y:S01]  /*7330*/  USHF.L.U32 UR6, UR4, 0x2, URZ ;  /* 0x0000000204067899 */ /* 0x000fe2000800063f */
[-C--:B------:R-:W-:Y:S01]  /*7340*/  LEA R10, P6, R11, R132.reuse, 0x1 ;  /* 0x000000840b0a7211 */ /* 0x080fe200078c08ff */
[----:B------:R-:W-:Y:S01]  /*7350*/  UIMAD.WIDE UR4, UR4, 0x4, URZ ;  /* 0x00000004040478a5 */ /* 0x000fe2000f8e023f */
[----:B------:R-:W-:-:S02]  /*7360*/  LEA R44, P5, R78, R132, 0x1 ;  /* 0x000000844e2c7211 */ /* 0x000fc400078a08ff */
[-C--:B------:R-:W-:Y:S02]  /*7370*/  LEA.HI.X.SX32 R43, R99, R166.reuse, 0x1, P2 ;  /* 0x000000a6632b7211 */ /* 0x080fe400010f0eff */
[----:B------:R-:W-:Y:S02]  /*7380*/  LEA.HI.X.SX32 R11, R11, R166, 0x1, P6 ;  /* 0x000000a60b0b7211 */ /* 0x000fe400030f0eff */
[----:B------:R-:W-:Y:S02]  /*7390*/  LEA R50, P6, R51, R132, 0x1 ;  /* 0x0000008433327211 */ /* 0x000fe400078c08ff */
[----:B------:R-:W-:Y:S01]  /*73a0*/  LEA.HI.X.SX32 R45, R78, R166, 0x1, P5 ;  /* 0x000000a64e2d7211 */ /* 0x000fe200028f0eff */
[----:B------:R-:W-:Y:S01]  /*73b0*/  STSM.16.M88.4 [R48], R28 ;  /* 0x0000001c30007844 */ /* 0x000fe20000000200 */
[----:B------:R-:W-:Y:S01]  /*73c0*/  BAR.SYNC.DEFER_BLOCKING 0x0 ;  /* 0x0000000000007b1d */ /* 0x000fe20000010000 */
[----:B------:R-:W-:Y:S02]  /*73d0*/  LEA R46, P5, R47, R132, 0x1 ;  /* 0x000000842f2e7211 */ /* 0x000fe400078a08ff */
[----:B------:R-:W-:-:S02]  /*73e0*/  LEA.HI.X.SX32 R51, R51, R166, 0x1, P6 ;  /* 0x000000a633337211 */ /* 0x000fc400030f0eff */
[----:B------:R-:W-:Y:S02]  /*73f0*/  LEA R60, P6, R74, R132, 0x1 ;  /* 0x000000844a3c7211 */ /* 0x000fe400078c08ff */
[----:B------:R-:W-:Y:S02]  /*7400*/  LEA.HI.X.SX32 R47, R47, R166, 0x1, P5 ;  /* 0x000000a62f2f7211 */ /* 0x000fe400028f0eff */
[----:B------:R-:W-:Y:S02]  /*7410*/  LEA R52, P5, R62, R132, 0x1 ;  /* 0x000000843e347211 */ /* 0x000fe400078a08ff */
[----:B------:R-:W-:Y:S02]  /*7420*/  LEA.HI.X.SX32 R61, R74, R166, 0x1, P6 ;  /* 0x000000a64a3d7211 */ /* 0x000fe400030f0eff */
[----:B------:R-:W-:Y:S02]  /*7430*/  LEA R72, P6, R73, R132, 0x1 ;  /* 0x0000008449487211 */ /* 0x000fe400078c08ff */
[----:B------:R-:W-:-:S02]  /*7440*/  LEA.HI.X.SX32 R53, R62, R166, 0x1, P5 ;  /* 0x000000a63e357211 */ /* 0x000fc400028f0eff */
[----:B------:R-:W-:Y:S02]  /*7450*/  LEA R62, P5, R63, R132, 0x1 ;  /* 0x000000843f3e7211 */ /* 0x000fe400078a08ff */
[----:B------:R-:W-:Y:S02]  /*7460*/  LEA.HI.X.SX32 R73, R73, R166, 0x1, P6 ;  /* 0x000000a649497211 */ /* 0x000fe400030f0eff */
[----:B------:R-:W-:Y:S02]  /*7470*/  LEA R82, P6, R83, R132, 0x1 ;  /* 0x0000008453527211 */ /* 0x000fe400078c08ff */
[----:B------:R-:W-:Y:S01]  /*7480*/  LEA.HI.X.SX32 R63, R63, R166, 0x1, P5 ;  /* 0x000000a63f3f7211 */ /* 0x000fe200028f0eff */
[----:B------:R-:W4:Y:S01]  /*7490*/  LDS.128 R28, [R65] ;  /* 0x00000000411c7984 */ /* 0x000f220000000c00 */
[----:B------:R-:W-:Y:S01]  /*74a0*/  BAR.SYNC.DEFER_BLOCKING 0x0 ;  /* 0x0000000000007b1d */ /* 0x000fe20000010000 */
[----:B------:R-:W-:Y:S02]  /*74b0*/  LEA R74, P5, R75, R132, 0x1 ;  /* 0x000000844b4a7211 */ /* 0x000fe400078a08ff */
[----:B------:R-:W-:-:S02]  /*74c0*/  LEA.HI.X.SX32 R83, R83, R166, 0x1, P6 ;  /* 0x000000a653537211 */ /* 0x000fc400030f0eff */
[C---:B------:R-:W-:Y:S02]  /*74d0*/  LEA R148, P6, R94.reuse, R132, 0x1 ;  /* 0x000000845e947211 */ /* 0x040fe400078c08ff */
[----:B------:R-:W-:Y:S02]  /*74e0*/  LEA.HI.X.SX32 R75, R75, R166, 0x1, P5 ;  /* 0x000000a64b4b7211 */ /* 0x000fe400028f0eff */
[----:B------:R-:W-:Y:S02]  /*74f0*/  LEA R84, P5, R85, R132, 0x1 ;  /* 0x0000008455547211 */ /* 0x000fe400078a08ff */
[----:B------:R-:W-:Y:S02]  /*7500*/  LEA.HI.X.SX32 R149, R94, R166, 0x1, P6 ;  /* 0x000000a65e957211 */ /* 0x000fe400030f0eff */
[----:B------:R-:W-:Y:S02]  /*7510*/  LEA R94, P6, R89, R132, 0x1 ;  /* 0x00000084595e7211 */ /* 0x000fe400078c08ff */
[----:B------:R-:W-:-:S02]  /*7520*/  LEA.HI.X.SX32 R85, R85, R166, 0x1, P5 ;  /* 0x000000a655557211 */ /* 0x000fc400028f0eff */
[----:B------:R-:W-:-:S04]  /*7530*/  LEA R150, P5, R93, R132, 0x1 ;  /* 0x000000845d967211 */ /* 0x000fc800078a08ff */
[----:B------:R-:W-:Y:S02]  /*7540*/  LEA.HI.X.SX32 R151, R93, R166, 0x1, P5 ;  /* 0x000000a65d977211 */ /* 0x000fe400028f0eff */
[C---:B------:R-:W-:Y:S01]  /*7550*/  LEA R158, P5, R88.reuse, R132, 0x1 ;  /* 0x00000084589e7211 */ /* 0x040fe200078a08ff */
[----:B------:R-:W-:Y:S03]  /*7560*/  STSM.16.M88.4 [R48], R32 ;  /* 0x0000002030007844 */ /* 0x000fe60000000200 */
[----:B------:R-:W-:Y:S01]  /*7570*/  LEA.HI.X.SX32 R159, R88, R166, 0x1, P5 ;  /* 0x000000a6589f7211 */ /* 0x000fe200028f0eff */
[----:B------:R-:W-:Y:S01]  /*7580*/  BAR.SYNC.DEFER_BLOCKING 0x0 ;  /* 0x0000000000007b1d */ /* 0x000fe20000010000 */
[----:B------:R-:W-:-:S04]  /*7590*/  LEA R100, P5, R101, R132, 0x1 ;  /* 0x0000008465647211 */ /* 0x000fc800078a08ff */
[----:B------:R-:W-:Y:S02]  /*75a0*/  LEA.HI.X.SX32 R101, R101, R166, 0x1, P5 ;  /* 0x000000a665657211 */ /* 0x000fe400028f0eff */
[-C--:B------:R-:W-:Y:S01]  /*75b0*/  LEA R106, P5, R133, R132.reuse, 0x1 ;  /* 0x00000084856a7211 */ /* 0x080fe200078a08ff */
[----:B------:R-:W5:Y:S01]  /*75c0*/  LDS.128 R32, [R65] ;  /* 0x0000000041207984 */ /* 0x000f620000000c00 */
[----:B------:R-:W-:Y:S06]  /*75d0*/  BAR.SYNC.DEFER_BLOCKING 0x0 ;  /* 0x0000000000007b1d */ /* 0x000fec0000010000 */
[----:B------:R0:W-:Y:S02]  /*75e0*/  STSM.16.M88.4 [R48], R36 ;  /* 0x0000002430007844 */ /* 0x0001e40000000200 */
[----:B------:R-:W-:Y:S01]  /*75f0*/  BAR.SYNC.DEFER_BLOCKING 0x0 ;  /* 0x0000000000007b1d */ /* 0x000fe20000010000 */
[----:B0-----:R-:W-:-:S02]  /*7600*/  LEA R38, P4, R55, R132, 0x1 ;  /* 0x0000008437267211 */ /* 0x001fc400078808ff */
[C---:B------:R-:W-:Y:S02]  /*7610*/  LEA R48, P3, R58.reuse, R132, 0x1 ;  /* 0x000000843a307211 */ /* 0x040fe400078608ff */
[-C--:B------:R-:W-:Y:S02]  /*7620*/  LEA.HI.X.SX32 R39, R55, R166.reuse, 0x1, P4 ;  /* 0x000000a637277211 */ /* 0x080fe400020f0eff */
[----:B------:R-:W-:Y:S02]  /*7630*/  LEA.HI.X.SX32 R49, R58, R166, 0x1, P3 ;  /* 0x000000a63a317211 */ /* 0x000fe400018f0eff */
[-C--:B------:R-:W-:Y:S02]  /*7640*/  LEA R56, P4, R70, R132.reuse, 0x1 ;  /* 0x0000008446387211 */ /* 0x080fe400078808ff */
[-C--:B------:R-:W-:Y:S02]  /*7650*/  LEA R58, P3, R59, R132.reuse, 0x1 ;  /* 0x000000843b3a7211 */ /* 0x080fe400078608ff */
[----:B------:R-:W-:Y:S01]  /*7660*/  LEA R36, P2, R54, R132, 0x1 ;  /* 0x0000008436247211 */ /* 0x000fe200078408ff */
[----:B------:R-:W-:Y:S01]  /*7670*/  STG.E.U16 desc[UR22][R44.64], R4 ;  /* 0x000000042c007986 */ /* 0x000fe2000c101516 */
[----:B------:R-:W-:-:S02]  /*7680*/  LEA.HI.X.SX32 R57, R70, R166, 0x1, P4 ;  /* 0x000000a646397211 */ /* 0x000fc400020f0eff */
[----:B------:R-:W-:Y:S01]  /*7690*/  LEA.HI.X.SX32 R59, R59, R166, 0x1, P3 ;  /* 0x000000a63b3b7211 */ /* 0x000fe200018f0eff */
[----:B------:R-:W-:Y:S01]  /*76a0*/  STG.E.U16 desc[UR22][R42.64], R5 ;  /* 0x000000052a007986 */ /* 0x000fe2000c101516 */
[----:B------:R-:W-:Y:S02]  /*76b0*/  LEA R70, P3, R71, R132, 0x1 ;  /* 0x0000008447467211 */ /* 0x000fe400078608ff */
[----:B------:R-:W-:Y:S01]  /*76c0*/  LEA.HI.X.SX32 R37, R54, R166, 0x1, P2 ;  /* 0x000000a636257211 */ /* 0x000fe200010f0eff */
[----:B------:R0:W-:Y:S01]  /*76d0*/  STG.E.U16 desc[UR22][R40.64], R6 ;  /* 0x0000000628007986 */ /* 0x0001e2000c101516 */
[-C--:B------:R-:W-:Y:S02]  /*76e0*/  LEA R54, P2, R66, R132.reuse, 0x1 ;  /* 0x0000008442367211 */ /* 0x080fe400078408ff */
[----:B------:R-:W-:Y:S01]  /*76f0*/  LEA R68, P4, R69, R132, 0x1 ;  /* 0x0000008445447211 */ /* 0x000fe200078808ff */
[----:B------:R2:W-:Y:S01]  /*7700*/  STG.E.U16 desc[UR22][R2.64], R7 ;  /* 0x0000000702007986 */ /* 0x0005e2000c101516 */
        /* <DEDUP_REMOVED lines=26> */
[-C--:B------:R-:W-:Y:S02]  /*78b0*/  LEA.HI.X.SX32 R155, R92, R166.reuse, 0x1, P2 ;  /* 0x000000a65c9b7211 */ /* 0x080fe400010f0eff */
[----:B------:R-:W-:Y:S02]  /*78c0*/  LEA.HI.X.SX32 R95, R89, R166, 0x1, P6 ;  /* 0x000000a6595f7211 */ /* 0x000fe400030f0eff */
[-C--:B------:R-:W-:Y:S02]  /*78d0*/  LEA R92, P2, R87, R132.reuse, 0x1 ;  /* 0x00000084575c7211 */ /* 0x080fe400078408ff */
[----:B------:R-:W-:Y:S02]  /*78e0*/  LEA R102, P6, R103, R132, 0x1 ;  /* 0x0000008467667211 */ /* 0x000fe400078c08ff */
[----:B------:R-:W-:-:S02]  /*78f0*/  LEA.HI.X.SX32 R161, R86, R166, 0x1, P4 ;  /* 0x000000a656a17211 */ /* 0x000fc400020f0eff */
[----:B------:R-:W-:Y:S02]  /*7900*/  LEA R86, P4, R105, R132, 0x1 ;  /* 0x0000008469567211 */ /* 0x000fe400078808ff */
[----:B------:R-:W-:Y:S02]  /*7910*/  LEA.HI.X.SX32 R99, R109, R166, 0x1, P3 ;  /* 0x000000a66d637211 */ /* 0x000fe400018f0eff */
[----:B------:R-:W-:Y:S02]  /*7920*/  LEA R120, P3, R121, R132, 0x1 ;  /* 0x0000008479787211 */ /* 0x000fe400078608ff */
[-C--:B------:R-:W-:Y:S02]  /*7930*/  LEA.HI.X.SX32 R93, R87, R166.reuse, 0x1, P2 ;  /* 0x000000a6575d7211 */ /* 0x080fe400010f0eff */
[----:B------:R-:W-:Y:S02]  /*7940*/  LEA.HI.X.SX32 R103, R103, R166, 0x1, P6 ;  /* 0x000000a667677211 */ /* 0x000fe400030f0eff */
[----:B------:R-:W-:-:S02]  /*7950*/  LEA R104, P6, R111, R132, 0x1 ;  /* 0x000000846f687211 */ /* 0x000fc400078c08ff */
[----:B------:R-:W-:Y:S02]  /*7960*/  LEA.HI.X.SX32 R87, R105, R166, 0x1, P4 ;  /* 0x000000a669577211 */ /* 0x000fe400020f0eff */
[----:B------:R-:W-:Y:S02]  /*7970*/  LEA R110, P4, R131, R132, 0x1 ;  /* 0x00000084836e7211 */ /* 0x000fe400078808ff */
[----:B------:R-:W-:Y:S02]  /*7980*/  LEA.HI.X.SX32 R121, R121, R166, 0x1, P3 ;  /* 0x000000a679797211 */ /* 0x000fe400018f0eff */
[----:B------:R-:W-:Y:S02]  /*7990*/  LEA R130, P3, R117, R132, 0x1 ;  /* 0x0000008475827211 */ /* 0x000fe400078608ff */
[----:B------:R-:W-:Y:S02]  /*79a0*/  LEA.HI.X.SX32 R105, R111, R166, 0x1, P6 ;  /* 0x000000a66f697211 */ /* 0x000fe400030f0eff */
[----:B0-----:R-:W-:-:S02]  /*79b0*/  PRMT R41, R4, 0x7632, R41 ;  /* 0x0000763204297816 */ /* 0x001fc40000000029 */
[-C--:B------:R-:W-:Y:S02]  /*79c0*/  LEA.HI.X.SX32 R111, R131, R166.reuse, 0x1, P4 ;  /* 0x000000a6836f7211 */ /* 0x080fe400020f0eff */
[----:B------:R-:W-:Y:S01]  /*79d0*/  PRMT R43, R5, 0x7632, R43 ;  /* 0x00007632052b7816 */ /* 0x000fe2000000002b */
[----:B------:R0:W-:Y:S01]  /*79e0*/  STG.E.U16 desc[UR22][R10.64], R41 ;  /* 0x000000290a007986 */ /* 0x0001e2000c101516 */
[----:B------:R-:W-:Y:S02]  /*79f0*/  LEA.HI.X.SX32 R131, R117, R166, 0x1, P3 ;  /* 0x000000a675837211 */ /* 0x000fe400018f0eff */
[----:B------:R-:W-:Y:S01]  /*7a00*/  PRMT R45, R6, 0x7632, R45 ;  /* 0x00007632062d7816 */ /* 0x000fe2000000002d */
[----:B------:R1:W-:Y:S01]  /*7a10*/  STG.E.U16 desc[UR22][R46.64], R43 ;  /* 0x0000002b2e007986 */ /* 0x0003e2000c101516 */
[----:B------:R-:W-:Y:S02]  /*7a20*/  PRMT R117, R7, 0x7632, R117 ;  /* 0x0000763207757816 */ /* 0x000fe40000000075 */
[----:B--2---:R-:W-:Y:S01]  /*7a30*/  PRMT R3, R12, 0x7632, R3 ;  /* 0x000076320c037816 */ /* 0x004fe20000000003 */
[----:B------:R2:W-:Y:S01]  /*7a40*/  STG.E.U16 desc[UR22][R36.64], R45 ;  /* 0x0000002d24007986 */ /* 0x0005e2000c101516 */
[----:B------:R-:W-:-:S02]  /*7a50*/  PRMT R4, R13, 0x7632, R4 ;  /* 0x000076320d047816 */ /* 0x000fc40000000004 */
[----:B------:R-:W-:Y:S01]  /*7a60*/  PRMT R5, R14, 0x7632, R5 ;  /* 0x000076320e057816 */ /* 0x000fe20000000005 */
[----:B------:R4:W-:Y:S01]  /*7a70*/  STG.E.U16 desc[UR22][R38.64], R117 ;  /* 0x0000007526007986 */ /* 0x0009e2000c101516 */
[----:B------:R-:W-:Y:S01]  /*7a80*/  PRMT R2, R15, 0x7632, R2 ;  /* 0x000076320f027816 */ /* 0x000fe20000000002 */
[----:B0-----:R-:W0:Y:S01]  /*7a90*/  LDC.64 R10, c[0x0][0x230] ;  /* 0x00008c00ff0a7b82 */ /* 0x001e220000000a00 */
[----:B---3--:R-:W-:Y:S01]  /*7aa0*/  PRMT R40, R19, 0x7632, R40 ;  /* 0x0000763213287816 */ /* 0x008fe20000000028 */
[----:B------:R-:W-:Y:S01]  /*7ab0*/  STG.E.U16 desc[UR22][R48.64], R12 ;  /* 0x0000000c30007986 */ /* 0x000fe2000c101516 */
[----:B-1----:R-:W-:Y:S02]  /*7ac0*/  PRMT R46, R24, 0x7632, R46 ;  /* 0x00007632182e7816 */ /* 0x002fe4000000002e */
[----:B------:R-:W-:Y:S01]  /*7ad0*/  LEA R88, P2, R107, R132, 0x1 ;  /* 0x000000846b587211 */ /* 0x000fe200078408ff */
[----:B------:R1:W-:Y:S01]  /*7ae0*/  STG.E.U16 desc[UR22][R50.64], R13 ;  /* 0x0000000d32007986 */ /* 0x0003e2000c101516 */
[----:B--2---:R-:W-:-:S02]  /*7af0*/  PRMT R37, R16, 0x7632, R37 ;  /* 0x0000763210257816 */ /* 0x004fc40000000025 */
[----:B------:R-:W-:Y:S01]  /*7b00*/  PRMT R45, R26, 0x7632, R45 ;  /* 0x000076321a2d7816 */ /* 0x000fe2000000002d */
[----:B------:R2:W-:Y:S01]  /*7b10*/  STG.E.U16 desc[UR22][R52.64], R14 ;  /* 0x0000000e34007986 */ /* 0x0005e2000c101516 */
[----:B----4-:R-:W-:Y:S01]  /*7b20*/  PRMT R38, R17, 0x7632, R38 ;  /* 0x0000763211267816 */ /* 0x010fe20000000026 */
[----:B------:R-:W-:Y:S01]  /*7b30*/  FFMA R117, R9, 0.69314718246459960938, R8 ;  /* 0x3f31721809757823 */ /* 0x000fe20000000008 */
[----:B------:R-:W-:Y:S01]  /*7b40*/  PRMT R39, R18, 0x7632, R39 ;  /* 0x0000763212277816 */ /* 0x000fe20000000027 */
[----:B------:R3:W-:Y:S01]  /*7b50*/  STG.E.U16 desc[UR22][R54.64], R15 ;  /* 0x0000000f36007986 */ /* 0x0007e2000c101516 */
[----:B------:R-:W-:Y:S02]  /*7b60*/  LEA.HI.X.SX32 R89, R107, R166, 0x1, P2 ;  /* 0x000000a66b597211 */ /* 0x000fe400010f0eff */
[----:B------:R-:W-:Y:S01]  /*7b70*/  LEA R108, P2, R135, R132, 0x1 ;  /* 0x00000084876c7211 */ /* 0x000fe200078408ff */
[----:B------:R-:W-:Y:S01]  /*7b80*/  STG.E.U16 desc[UR22][R56.64], R3 ;  /* 0x0000000338007986 */ /* 0x000fe2000c101516 */
[----:B-1----:R-:W-:-:S02]  /*7b90*/  PRMT R51, R27, 0x7632, R51 ;  /* 0x000076321b337816 */ /* 0x002fc40000000033 */
[----:B------:R-:W-:Y:S01]  /*7ba0*/  LEA R112, P6, R113, R132, 0x1 ;  /* 0x0000008471707211 */ /* 0x000fe200078c08ff */
[----:B------:R-:W-:Y:S01]  /*7bb0*/  STG.E.U16 desc[UR22][R58.64], R4 ;  /* 0x000000043a007986 */ /* 0x000fe2000c101516 */
[----:B--2---:R-:W-:Y:S02]  /*7bc0*/  PRMT R52, R28, 0x7632, R52 ;  /* 0x000076321c347816 */ /* 0x004fe40000000034 */
[----:B------:R-:W-:Y:S01]  /*7bd0*/  LEA.HI.X.SX32 R107, R133, R166, 0x1, P5 ;  /* 0x000000a6856b7211 */ /* 0x000fe200028f0eff */
[----:B------:R-:W-:Y:S01]  /*7be0*/  STG.E.U16 desc[UR22][R60.64], R5 ;  /* 0x000000053c007986 */ /* 0x000fe2000c101516 */
[----:B------:R-:W-:Y:S02]  /*7bf0*/  PRMT R53, R29, 0x7632, R53 ;  /* 0x000076321d357816 */ /* 0x000fe40000000035 */
[----:B------:R-:W-:Y:S01]  /*7c00*/  LEA R122, P5, R123, R132, 0x1 ;  /* 0x000000847b7a7211 */ /* 0x000fe200078a08ff */
[----:B------:R1:W-:Y:S01]  /*7c10*/  STG.E.U16 desc[UR22][R62.64], R2 ;  /* 0x000000023e007986 */ /* 0x0003e2000c101516 */
[----:B------:R-:W-:-:S02]  /*7c20*/  LEA.HI.X.SX32 R109, R135, R166, 0x1, P2 ;  /* 0x000000a6876d7211 */ /* 0x000fc400010f0eff */
[----:B---3--:R-:W-:Y:S01]  /*7c30*/  PRMT R54, R30, 0x7632, R54 ;  /* 0x000076321e367816 */ /* 0x008fe20000000036 */
[----:B------:R2:W3:Y:S01]  /*7c40*/  LDS.128 R4, [R65] ;  /* 0x0000000041047984 */ /* 0x0004e20000000c00 */
[-C--:B------:R-:W-:Y:S02]  /*7c50*/  LEA R114, P2, R115, R132.reuse, 0x1 ;  /* 0x0000008473727211 */ /* 0x080fe400078408ff */
[----:B------:R-:W-:Y:S01]  /*7c60*/  PRMT R55, R31, 0x7632, R55 ;  /* 0x000076321f377816 */ /* 0x000fe20000000037 */
[----:B------:R-:W-:Y:S01]  /*7c70*/  STG.E.U16 desc[UR22][R66.64], R16 ;  /* 0x0000001042007986 */ /* 0x000fe2000c101516 */
[----:B------:R-:W-:Y:S02]  /*7c80*/  LEA R124, P4, R125, R132, 0x1 ;  /* 0x000000847d7c7211 */ /* 0x000fe400078808ff */
[----:B------:R-:W-:Y:S01]  /*7c90*/  LEA.HI.X.SX32 R113, R113, R166, 0x1, P6 ;  /* 0x000000a671717211 */ /* 0x000fe200030f0eff */
[----:B------:R-:W-:Y:S01]  /*7ca0*/  STG.E.U16 desc[UR22][R68.64], R17 ;  /* 0x0000001144007986 */ /* 0x000fe2000c101516 */
[----:B-1----:R-:W-:-:S02]  /*7cb0*/  PRMT R2, R21, 0x7632, R2 ;  /* 0x0000763215027816 */ /* 0x002fc40000000002 */
[----:B------:R-:W-:Y:S01]  /*7cc0*/  LEA R126, P6, R127, R132, 0x1 ;  /* 0x000000847f7e7211 */ /* 0x000fe200078c08ff */
[----:B------:R-:W-:Y:S01]  /*7cd0*/  STG.E.U16 desc[UR22][R70.64], R18 ;  /* 0x0000001246007986 */ /* 0x000fe2000c101516 */
[----:B------:R-:W-:Y:S02]  /*7ce0*/  LEA.HI.X.SX32 R123, R123, R166, 0x1, P5 ;  /* 0x000000a67b7b7211 */ /* 0x000fe400028f0eff */
[----:B------:R-:W-:Y:S01]  /*7cf0*/  LEA R118, P5, R119, R132, 0x1 ;  /* 0x0000008477767211 */ /* 0x000fe200078a08ff */
[----:B------:R1:W-:Y:S01]  /*7d00*/  STG.E.U16 desc[UR22][R72.64], R19 ;  /* 0x0000001348007986 */ /* 0x0003e2000c101516 */
[----:B------:R-:W-:Y:S02]  /*7d10*/  LEA.HI.X.SX32 R115, R115, R166, 0x1, P2 ;  /* 0x000000a673737211 */ /* 0x000fe400010f0eff */
[----:B------:R-:W-:Y:S01]  /*7d20*/  LEA R128, P2, R129, R132, 0x1 ;  /* 0x0000008481807211 */ /* 0x000fe200078408ff */
[----:B------:R4:W-:Y:S01]  /*7d30*/  STG.E.U16 desc[UR22][R74.64], R37 ;  /* 0x000000254a007986 */ /* 0x0009e2000c101516 */
[----:B------:R-:W-:-:S02]  /*7d40*/  LEA.HI.X.SX32 R125, R125, R166, 0x1, P4 ;  /* 0x000000a67d7d7211 */ /* 0x000fc400020f0eff */
[----:B-----5:R-:W-:Y:S01]  /*7d50*/  PRMT R62, R32, 0x7632, R62 ;  /* 0x00007632203e7816 */ /* 0x020fe2000000003e */
[----:B------:R5:W-:Y:S01]  /*7d60*/  STG.E.U16 desc[UR22][R76.64], R38 ;  /* 0x000000264c007986 */ /* 0x000be2000c101516 */
[-C--:B------:R-:W-:Y:S02]  /*7d70*/  LEA R134, P4, R137, R132.reuse, 0x1 ;  /* 0x0000008489867211 */ /* 0x080fe400078808ff */
[----:B--2---:R-:W-:Y:S01]  /*7d80*/  PRMT R65, R33, 0x7632, R65 ;  /* 0x0000763221417816 */ /* 0x004fe20000000041 */
[----:B------:R-:W-:Y:S01]  /*7d90*/  STG.E.U16 desc[UR22][R78.64], R39 ;  /* 0x000000274e007986 */ /* 0x000fe2000c101516 */
[----:B-1----:R-:W-:Y:S02]  /*7da0*/  PRMT R73, R20, 0x7632, R73 ;  /* 0x0000763214497816 */ /* 0x002fe40000000049 */
[----:B------:R-:W-:Y:S01]  /*7db0*/  LEA R140, P3, R141, R132, 0x1 ;  /* 0x000000848d8c7211 */ /* 0x000fe200078608ff */
[----:B------:R1:W-:Y:S01]  /*7dc0*/  STG.E.U16 desc[UR22][R80.64], R40 ;  /* 0x0000002850007986 */ /* 0x0003e2000c101516 */
[----:B----4-:R-:W-:-:S02]  /*7dd0*/  PRMT R75, R22, 0x7632, R75 ;  /* 0x00007632164b7816 */ /* 0x010fc4000000004b */
[----:B------:R-:W-:Y:S01]  /*7de0*/  LEA.HI.X.SX32 R127, R127, R166, 0x1, P6 ;  /* 0x000000a67f7f7211 */ /* 0x000fe200030f0eff */
[----:B------:R-:W-:Y:S01]  /*7df0*/  STG.E.U16 desc[UR22][R82.64], R20 ;  /* 0x0000001452007986 */ /* 0x000fe2000c101516 */
[----:B-----5:R-:W-:Y:S02]  /*7e00*/  PRMT R77, R23, 0x7632, R77 ;  /* 0x00007632174d7816 */ /* 0x020fe4000000004d */
[----:B------:R-:W-:Y:S01]  /*7e10*/  PRMT R63, R34, 0x7632, R63 ;  /* 0x00007632223f7816 */ /* 0x000fe2000000003f */
[----:B------:R-:W-:Y:S01]  /*7e20*/  STG.E.U16 desc[UR22][R84.64], R21 ;  /* 0x0000001554007986 */ /* 0x000fe2000c101516 */
[----:B------:R-:W-:Y:S02]  /*7e30*/  LEA R136, P6, R139, R132, 0x1 ;  /* 0x000000848b887211 */ /* 0x000fe400078c08ff */
[----:B------:R-:W-:Y:S01]  /*7e40*/  LEA.HI.X.SX32 R119, R119, R166, 0x1, P5 ;  /* 0x000000a677777211 */ /* 0x000fe200028f0eff */
[----:B------:R-:W-:Y:S01]  /*7e50*/  STG.E.U16 desc[UR22][R142.64], R22 ;  /* 0x000000168e007986 */ /* 0x000fe2000c101516 */
[----:B-1----:R-:W-:-:S02]  /*7e60*/  PRMT R80, R25, 0x7632, R80 ;  /* 0x0000763219507816 */ /* 0x002fc40000000050 */
[----:B------:R-:W-:Y:S01]  /*7e70*/  PRMT R59, R35, 0x7632, R59 ;  /* 0x00007632233b7816 */ /* 0x000fe2000000003b */
[----:B------:R-:W-:Y:S01]  /*7e80*/  STG.E.U16 desc[UR22][R144.64], R23 ;  /* 0x0000001790007986 */ /* 0x000fe2000c101516 */
[----:B------:R-:W-:Y:S02]  /*7e90*/  LEA R138, P5, R153, R132, 0x1 ;  /* 0x00000084998a7211 */ /* 0x000fe400078a08ff */
[----:B------:R-:W-:Y:S01]  /*7ea0*/  LEA.HI.X.SX32 R129, R129, R166, 0x1, P2 ;  /* 0x000000a681817211 */ /* 0x000fe200010f0eff */
[----:B------:R-:W-:Y:S01]  /*7eb0*/  STG.E.U16 desc[UR22][R146.64], R73 ;  /* 0x0000004992007986 */ /* 0x000fe2000c101516 */
[----:B------:R-:W-:Y:S02]  /*7ec0*/  LEA R152, P2, R163, R132, 0x1 ;  /* 0x00000084a3987211 */ /* 0x000fe400078408ff */
[----:B------:R-:W-:Y:S01]  /*7ed0*/  LEA.HI.X.SX32 R135, R137, R166, 0x1, P4 ;  /* 0x000000a689877211 */ /* 0x000fe200020f0eff */
[----:B------:R0:W-:Y:S01]  /*7ee0*/  STG.E.U16 desc[UR22][R148.64], R2 ;  /* 0x0000000294007986 */ /* 0x0001e2000c101516 */
[----:B------:R-:W-:-:S02]  /*7ef0*/  LEA R162, P4, R165, R132, 0x1 ;  /* 0x00000084a5a27211 */ /* 0x000fc400078808ff */
[----:B------:R-:W-:Y:S01]  /*7f00*/  LEA.HI.X.SX32 R141, R141, R166, 0x1, P3 ;  /* 0x000000a68d8d7211 */ /* 0x000fe200018f0eff */
[----:B------:R-:W-:Y:S01]  /*7f10*/  STG.E.U16 desc[UR22][R150.64], R75 ;  /* 0x0000004b96007986 */ /* 0x000fe2000c101516 */
[----:B------:R-:W-:Y:S02]  /*7f20*/  LEA R132, P3, R164, R132, 0x1 ;  /* 0x00000084a4847211 */ /* 0x000fe400078608ff */
[-C--:B------:R-:W-:Y:S01]  /*7f30*/  LEA.HI.X.SX32 R137, R139, R166.reuse, 0x1, P6 ;  /* 0x000000a68b897211 */ /* 0x080fe200030f0eff */
[----:B------:R-:W-:Y:S01]  /*7f40*/  STG.E.U16 desc[UR22][R154.64], R77 ;  /* 0x0000004d9a007986 */ /* 0x000fe2000c101516 */
[-C--:B------:R-:W-:Y:S02]  /*7f50*/  LEA.HI.X.SX32 R139, R153, R166.reuse, 0x1, P5 ;  /* 0x000000a6998b7211 */ /* 0x080fe400028f0eff */
[----:B---3--:R-:W-:Y:S01]  /*7f60*/  PRMT R69, R4, 0x7632, R69 ;  /* 0x0000763204457816 */ /* 0x008fe20000000045 */
[----:B------:R-:W-:Y:S01]  /*7f70*/  STG.E.U16 desc[UR22][R96.64], R24 ;  /* 0x0000001860007986 */ /* 0x000fe2000c101516 */
[----:B------:R-:W-:-:S02]  /*7f80*/  LEA.HI.X.SX32 R153, R163, R166, 0x1, P2 ;  /* 0x000000a6a3997211 */ /* 0x000fc400010f0eff */
[----:B------:R-:W-:Y:S01]  /*7f90*/  PRMT R76, R5, 0x7632, R76 ;  /* 0x00007632054c7816 */ /* 0x000fe2000000004c */
[----:B------:R-:W-:Y:S01]  /*7fa0*/  STG.E.U16 desc[UR22][R156.64], R25 ;  /* 0x000000199c007986 */ /* 0x000fe2000c101516 */
[-C--:B------:R-:W-:Y:S02]  /*7fb0*/  LEA.HI.X.SX32 R163, R165, R166.reuse, 0x1, P4 ;  /* 0x000000a6a5a37211 */ /* 0x080fe400020f0eff */
[----:B------:R-:W-:Y:S01]  /*7fc0*/  PRMT R81, R6, 0x7632, R81 ;  /* 0x0000763206517816 */ /* 0x000fe20000000051 */
[----:B------:R-:W-:Y:S01]  /*7fd0*/  STG.E.U16 desc[UR22][R94.64], R26 ;  /* 0x0000001a5e007986 */ /* 0x000fe2000c101516 */
[----:B------:R-:W-:Y:S02]  /*7fe0*/  LEA.HI.X.SX32 R133, R164, R166, 0x1, P3 ;  /* 0x000000a6a4857211 */ /* 0x000fe400018f0eff */
[----:B------:R-:W-:Y:S01]  /*7ff0*/  PRMT R66, R7, 0x7632, R66 ;  /* 0x0000763207427816 */ /* 0x000fe20000000042 */
[----:B------:R-:W-:Y:S01]  /*8000*/  STG.E.U16 desc[UR22][R158.64], R27 ;  /* 0x0000001b9e007986 */ /* 0x000fe2000c101516 */
[----:B------:R-:W-:-:S02]  /*8010*/  FSEL R3, R64, -INF , P0 ;  /* 0xff80000040037808 */ /* 0x000fc40000000000 */
[----:B------:R-:W-:Y:S01]  /*8020*/  LOP3.LUT P2, RZ, R252, 0x80, RZ, 0xc0, !PT ;  /* 0x00000080fcff7812 */ /* 0x000fe2000784c0ff */
[----:B------:R-:W-:Y:S02]  /*8030*/  STG.E.U16 desc[UR22][R92.64], R46 ;  /* 0x0000002e5c007986 */ /* 0x000fe4000c101516 */
[----:B------:R-:W-:Y:S01]  /*8040*/  FFMA R116, R3, 0.69314718246459960938, R116 ;  /* 0x3f31721803747823 */ /* 0x000fe20000000074 */
[----:B------:R-:W-:Y:S01]  /*8050*/  IMAD.SHL.U32 R3, R212, 0x4, RZ ;  /* 0x00000004d4037824 */ /* 0x000fe200078e00ff */
[----:B------:R-:W-:Y:S04]  /*8060*/  STG.E.U16 desc[UR22][R160.64], R80 ;  /* 0x00000050a0007986 */ /* 0x000fe8000c101516 */
[----:B------:R-:W-:Y:S01]  /*8070*/  STG.E.U16 desc[UR22][R90.64], R45 ;  /* 0x0000002d5a007986 */ /* 0x000fe2000c101516 */
[----:B0-----:R-:W-:-:S03]  /*8080*/  IADD3 R2, P0, P1, R3, UR6, R10 ;  /* 0x0000000603027c10 */ /* 0x001fc6000f91e00a */
[----:B------:R-:W-:Y:S04]  /*8090*/  STG.E.U16 desc[UR22][R102.64], R51 ;  /* 0x0000003366007986 */ /* 0x000fe8000c101516 */
        /* <DEDUP_REMOVED lines=16> */
[----:B------:R0:W-:Y:S04]  /*81a0*/  STG.E.U16 desc[UR22][R128.64], R4 ;  /* 0x0000000480007986 */ /* 0x0001e8000c101516 */
[----:B------:R1:W-:Y:S04]  /*81b0*/  STG.E.U16 desc[UR22][R134.64], R5 ;  /* 0x0000000586007986 */ /* 0x0003e8000c101516 */
[----:B------:R2:W-:Y:S04]  /*81c0*/  STG.E.U16 desc[UR22][R140.64], R6 ;  /* 0x000000068c007986 */ /* 0x0005e8000c101516 */
[----:B------:R2:W-:Y:S01]  /*81d0*/  STG.E.U16 desc[UR22][R136.64], R7 ;  /* 0x0000000788007986 */ /* 0x0005e2000c101516 */
[----:B0-----:R-:W-:-:S03]  /*81e0*/  IMAD.HI R4, R212, 0x4, RZ ;  /* 0x00000004d4047827 */ /* 0x001fc600078e02ff */
[----:B------:R2:W-:Y:S01]  /*81f0*/  STG.E.U16 desc[UR22][R138.64], R69 ;  /* 0x000000458a007986 */ /* 0x0005e2000c101516 */
[----:B-1----:R-:W-:Y:S01]  /*8200*/  IMAD.SHL.U32 R5, R252, 0x2, RZ ;  /* 0x00000002fc057824 */ /* 0x002fe200078e00ff */
[----:B------:R-:W-:Y:S02]  /*8210*/  IADD3.X R3, R4, UR5, R11, P0, P1 ;  /* 0x0000000504037c10 */ /* 0x000fe400087e240b */
[----:B------:R2:W-:Y:S02]  /*8220*/  STG.E.U16 desc[UR22][R152.64], R76 ;  /* 0x0000004c98007986 */ /* 0x0005e4000c101516 */
[----:B------:R-:W-:Y:S02]  /*8230*/  LOP3.LUT R5, R5, 0x1f8, RZ, 0xc0, !PT ;  /* 0x000001f805057812 */ /* 0x000fe400078ec0ff */
[----:B------:R2:W-:Y:S04]  /*8240*/  STG.E.U16 desc[UR22][R162.64], R81 ;  /* 0x00000051a2007986 */ /* 0x0005e8000c101516 */
[----:B------:R2:W-:Y:S01]  /*8250*/  STG.E.U16 desc[UR22][R132.64], R66 ;  /* 0x0000004284007986 */ /* 0x0005e2000c101516 */
[----:B------:R-:W-:Y:S06]  /*8260*/  BAR.SYNC.DEFER_BLOCKING 0x0 ;  /* 0x0000000000007b1d */ /* 0x000fec0000010000 */
[----:B------:R2:W-:Y:S02]  /*8270*/  STS.64 [R5+UR20], R116 ;  /* 0x0000007405007988 */ /* 0x0005e40008000a14 */
[----:B------:R-:W-:Y:S06]  /*8280*/  BAR.SYNC.DEFER_BLOCKING 0x0 ;  /* 0x0000000000007b1d */ /* 0x000fec0000010000 */
[----:B------:R-:W-:Y:S05]  /*8290*/  @P2 EXIT ;  /* 0x000000000000294d */ /* 0x000fea0003800000 */
[----:B--2---:R-:W0:Y:S04]  /*82a0*/  LDS R5, [R0] ;  /* 0x0000000000057984 */ /* 0x004e280000000800 */
[----:B0-----:R-:W-:Y:S01]  /*82b0*/  STG.E desc[UR22][R2.64], R5 ;  /* 0x0000000502007986 */ /* 0x001fe2000c101916 */
[----:B------:R-:W-:Y:S05]  /*82c0*/  EXIT ;  /* 0x000000000000794d */ /* 0x000fea0003800000 */
.L_x_2:
[----:B------:R-:W-:-:S00]  /*82d0*/  BRA `(.L_x_2) ;  /* 0xfffffffc00fc7947 */ /* 0x000fc0000383ffff */
[----:B------:R-:W-:-:S00]  /*82e0*/  NOP ;  /* 0x0000000000007918 */ /* 0x000fc00000000000 */
        /* <DEDUP_REMOVED lines=9> */
.L_x_3:


//--------------------- .nv.global.init           --------------------------
	.section	.nv.global.init,"aw",@progbits
.nv.global.init:
	.type		_$_str,@object
	.size		_$_str,(.L_0 - _$_str)
_$_str:
        /*0000*/ 	.byte	0x5f, 0x5f, 0x43, 0x55, 0x44, 0x41, 0x5f, 0x46, 0x54, 0x5a, 0x00
.L_0:


//--------------------- .nv.shared.attn_fwd       --------------------------
	.section	.nv.shared.attn_fwd,"aw",@nobits
	.sectionflags	@""
	.align	16
	.zero		1024


//--------------------- .nv.shared.reserved.0     --------------------------
	.section	.nv.shared.reserved.0,"aw",@nobits
	.weak		__nv_reservedSMEM_offset_0_alias
	.size		__nv_reservedSMEM_offset_0_alias, 0, 0
	.other		__nv_reservedSMEM_offset_0_alias,@"STO_CUDA_RESERVED_SHARED STV_DEFAULT"
__nv_reservedSMEM_offset_0_alias:
	.zero		0


//--------------------- .nv.constant0.attn_fwd    --------------------------
	.section	.nv.constant0.attn_fwd,"a",@progbits
	.sectionflags	@""
	.align	4
.nv.constant0.attn_fwd:
	.zero		664


//--------------------- SYMBOLS --------------------------

	.type		.nv.reservedSmem.offset0,@object
	.size		.nv.reservedSmem.offset0,0x4
